//
// Generated by NVIDIA NVVM Compiler
//
// Compiler Build ID: CL-36424714
// Cuda compilation tools, release 13.0, V13.0.88
// Based on NVVM 20.0.0
//

.version 9.0
.target sm_100
.address_size 64

	// .globl	_Z9lu_decompPdS_S_i
.extern .shared .align 16 .b8 shmem[];

.visible .entry _Z9lu_decompPdS_S_i(
	.param .u64 .ptr .align 1 _Z9lu_decompPdS_S_i_param_0,
	.param .u64 .ptr .align 1 _Z9lu_decompPdS_S_i_param_1,
	.param .u64 .ptr .align 1 _Z9lu_decompPdS_S_i_param_2,
	.param .u32 _Z9lu_decompPdS_S_i_param_3
)
{
	.reg .pred 	%p<37>;
	.reg .b16 	%rs<13>;
	.reg .b32 	%r<190>;
	.reg .b64 	%rd<19>;
	.reg .b64 	%fd<149>;

	ld.param.u64 	%rd4, [_Z9lu_decompPdS_S_i_param_0];
	ld.param.u64 	%rd5, [_Z9lu_decompPdS_S_i_param_1];
	ld.param.u64 	%rd6, [_Z9lu_decompPdS_S_i_param_2];
	ld.param.u32 	%r52, [_Z9lu_decompPdS_S_i_param_3];
	cvta.to.global.u64 	%rd1, %rd6;
	cvta.to.global.u64 	%rd2, %rd5;
	cvta.to.global.u64 	%rd3, %rd4;
	mul.lo.s32 	%r1, %r52, %r52;
	shl.b32 	%r53, %r1, 3;
	mov.u32 	%r54, shmem;
	add.s32 	%r2, %r54, %r53;
	add.s32 	%r3, %r2, %r53;
	mov.u32 	%r189, %tid.x;
	setp.ge.u32 	%p1, %r189, %r1;
	@%p1 bra 	$L__BB0_3;
	mov.u32 	%r5, %ntid.x;
	mov.u32 	%r173, %r189;
$L__BB0_2:
	mul.wide.s32 	%rd7, %r173, 8;
	add.s64 	%rd8, %rd3, %rd7;
	ld.global.f64 	%fd25, [%rd8];
	shl.b32 	%r55, %r173, 3;
	add.s32 	%r57, %r54, %r55;
	st.shared.f64 	[%r57], %fd25;
	add.s64 	%rd9, %rd2, %rd7;
	ld.global.f64 	%fd26, [%rd9];
	add.s32 	%r58, %r2, %r55;
	st.shared.f64 	[%r58], %fd26;
	add.s64 	%rd10, %rd1, %rd7;
	ld.global.f64 	%fd27, [%rd10];
	add.s32 	%r59, %r3, %r55;
	st.shared.f64 	[%r59], %fd27;
	add.s32 	%r173, %r173, %r5;
	setp.lt.s32 	%p2, %r173, %r1;
	@%p2 bra 	$L__BB0_2;
$L__BB0_3:
	bar.sync 	0;
	setp.lt.s32 	%p3, %r52, 1;
	@%p3 bra 	$L__BB0_30;
	mov.u32 	%r8, %ntid.x;
	shl.b32 	%r9, %r52, 6;
	shl.b32 	%r10, %r52, 3;
	mov.b32 	%r174, 0;
	mov.b16 	%rs11, 0;
	mov.u16 	%rs12, %rs11;
$L__BB0_5:
	setp.ge.u32 	%p4, %r189, %r52;
	cvt.u32.u16 	%r61, %rs12;
	and.b32  	%r12, %r61, 7;
	@%p4 bra 	$L__BB0_22;
	setp.ne.s32 	%p5, %r174, 0;
	mul.lo.s32 	%r13, %r174, %r52;
	mov.u32 	%r175, %r189;
	@%p5 bra 	$L__BB0_7;
	bra.uni 	$L__BB0_27;
$L__BB0_7:
	and.b32  	%r14, %r174, 2147483640;
	and.b16  	%rs7, %rs11, 3;
	mov.u32 	%r176, %r189;
$L__BB0_8:
	setp.lt.s32 	%p6, %r176, %r174;
	@%p6 bra 	$L__BB0_21;
	setp.lt.u32 	%p7, %r174, 8;
	mov.b32 	%r181, 0;
	mov.f64 	%fd140, 0d0000000000000000;
	@%p7 bra 	$L__BB0_12;
	shl.b32 	%r63, %r174, 3;
	add.s32 	%r64, %r10, %r63;
	mov.u32 	%r65, shmem;
	mad.lo.s32 	%r66, %r52, %r64, %r65;
	add.s32 	%r177, %r66, 32;
	and.b32  	%r67, %r174, 2147483640;
	neg.s32 	%r179, %r67;
	shl.b32 	%r68, %r176, 3;
	shl.b32 	%r69, %r1, 4;
	add.s32 	%r70, %r65, %r69;
	add.s32 	%r178, %r70, %r68;
	mov.f64 	%fd140, 0d0000000000000000;
$L__BB0_11:
	.pragma "nounroll";
	ld.shared.f64 	%fd31, [%r177+-32];
	ld.shared.f64 	%fd32, [%r178];
	fma.rn.f64 	%fd33, %fd31, %fd32, %fd140;
	ld.shared.f64 	%fd34, [%r177+-24];
	add.s32 	%r71, %r178, %r10;
	ld.shared.f64 	%fd35, [%r71];
	fma.rn.f64 	%fd36, %fd34, %fd35, %fd33;
	ld.shared.f64 	%fd37, [%r177+-16];
	add.s32 	%r72, %r71, %r10;
	ld.shared.f64 	%fd38, [%r72];
	fma.rn.f64 	%fd39, %fd37, %fd38, %fd36;
	ld.shared.f64 	%fd40, [%r177+-8];
	add.s32 	%r73, %r72, %r10;
	ld.shared.f64 	%fd41, [%r73];
	fma.rn.f64 	%fd42, %fd40, %fd41, %fd39;
	ld.shared.f64 	%fd43, [%r177];
	add.s32 	%r74, %r73, %r10;
	ld.shared.f64 	%fd44, [%r74];
	fma.rn.f64 	%fd45, %fd43, %fd44, %fd42;
	ld.shared.f64 	%fd46, [%r177+8];
	add.s32 	%r75, %r74, %r10;
	ld.shared.f64 	%fd47, [%r75];
	fma.rn.f64 	%fd48, %fd46, %fd47, %fd45;
	ld.shared.f64 	%fd49, [%r177+16];
	add.s32 	%r76, %r75, %r10;
	ld.shared.f64 	%fd50, [%r76];
	fma.rn.f64 	%fd51, %fd49, %fd50, %fd48;
	ld.shared.f64 	%fd52, [%r177+24];
	add.s32 	%r77, %r76, %r10;
	ld.shared.f64 	%fd53, [%r77];
	fma.rn.f64 	%fd140, %fd52, %fd53, %fd51;
	add.s32 	%r179, %r179, 8;
	add.s32 	%r178, %r178, %r9;
	add.s32 	%r177, %r177, 64;
	setp.ne.s32 	%p8, %r179, 0;
	mov.u32 	%r181, %r14;
	@%p8 bra 	$L__BB0_11;
$L__BB0_12:
	and.b32  	%r78, %r174, 7;
	setp.eq.s32 	%p9, %r78, 0;
	@%p9 bra 	$L__BB0_20;
	add.s32 	%r79, %r12, -1;
	setp.lt.u32 	%p10, %r79, 3;
	@%p10 bra 	$L__BB0_15;
	add.s32 	%r80, %r181, %r13;
	shl.b32 	%r81, %r80, 3;
	add.s32 	%r82, %r2, %r81;
	ld.shared.f64 	%fd55, [%r82];
	mad.lo.s32 	%r83, %r181, %r52, %r176;
	shl.b32 	%r84, %r83, 3;
	add.s32 	%r85, %r3, %r84;
	ld.shared.f64 	%fd56, [%r85];
	fma.rn.f64 	%fd57, %fd55, %fd56, %fd140;
	ld.shared.f64 	%fd58, [%r82+8];
	add.s32 	%r86, %r85, %r10;
	ld.shared.f64 	%fd59, [%r86];
	fma.rn.f64 	%fd60, %fd58, %fd59, %fd57;
	ld.shared.f64 	%fd61, [%r82+16];
	add.s32 	%r87, %r86, %r10;
	ld.shared.f64 	%fd62, [%r87];
	fma.rn.f64 	%fd63, %fd61, %fd62, %fd60;
	ld.shared.f64 	%fd64, [%r82+24];
	add.s32 	%r88, %r87, %r10;
	ld.shared.f64 	%fd65, [%r88];
	fma.rn.f64 	%fd140, %fd64, %fd65, %fd63;
	add.s32 	%r181, %r181, 4;
$L__BB0_15:
	and.b32  	%r89, %r12, 3;
	setp.eq.s32 	%p11, %r89, 0;
	@%p11 bra 	$L__BB0_20;
	setp.eq.s16 	%p12, %rs7, 1;
	@%p12 bra 	$L__BB0_18;
	add.s32 	%r90, %r181, %r13;
	shl.b32 	%r91, %r90, 3;
	add.s32 	%r92, %r2, %r91;
	ld.shared.f64 	%fd67, [%r92];
	mad.lo.s32 	%r93, %r181, %r52, %r176;
	shl.b32 	%r94, %r93, 3;
	add.s32 	%r95, %r3, %r94;
	ld.shared.f64 	%fd68, [%r95];
	fma.rn.f64 	%fd69, %fd67, %fd68, %fd140;
	ld.shared.f64 	%fd70, [%r92+8];
	add.s32 	%r96, %r95, %r10;
	ld.shared.f64 	%fd71, [%r96];
	fma.rn.f64 	%fd140, %fd70, %fd71, %fd69;
	add.s32 	%r181, %r181, 2;
$L__BB0_18:
	and.b16  	%rs8, %rs11, 1;
	setp.eq.b16 	%p13, %rs8, 1;
	not.pred 	%p14, %p13;
	@%p14 bra 	$L__BB0_20;
	add.s32 	%r97, %r181, %r13;
	shl.b32 	%r98, %r97, 3;
	add.s32 	%r99, %r2, %r98;
	ld.shared.f64 	%fd72, [%r99];
	mad.lo.s32 	%r100, %r181, %r52, %r176;
	shl.b32 	%r101, %r100, 3;
	add.s32 	%r102, %r3, %r101;
	ld.shared.f64 	%fd73, [%r102];
	fma.rn.f64 	%fd140, %fd72, %fd73, %fd140;
$L__BB0_20:
	add.s32 	%r103, %r176, %r13;
	shl.b32 	%r104, %r103, 3;
	mov.u32 	%r105, shmem;
	add.s32 	%r106, %r105, %r104;
	ld.shared.f64 	%fd74, [%r106];
	sub.f64 	%fd75, %fd74, %fd140;
	add.s32 	%r107, %r3, %r104;
	st.shared.f64 	[%r107], %fd75;
$L__BB0_21:
	add.s32 	%r176, %r176, %r8;
	setp.lt.s32 	%p15, %r176, %r52;
	@%p15 bra 	$L__BB0_8;
$L__BB0_22:
	setp.ge.u32 	%p18, %r189, %r52;
	bar.sync 	0;
	@%p18 bra 	$L__BB0_51;
	setp.ne.s32 	%p19, %r174, 0;
	mad.lo.s32 	%r113, %r174, %r52, %r174;
	shl.b32 	%r114, %r113, 3;
	add.s32 	%r34, %r3, %r114;
	add.s32 	%r35, %r2, %r114;
	mov.u32 	%r183, %r189;
	mov.u32 	%r184, %r189;
	@%p19 bra 	$L__BB0_36;
$L__BB0_24:
	setp.lt.s32 	%p31, %r183, 0;
	@%p31 bra 	$L__BB0_35;
	setp.eq.s32 	%p32, %r183, 0;
	@%p32 bra 	$L__BB0_34;
	mul.lo.s32 	%r163, %r183, %r52;
	shl.b32 	%r164, %r163, 3;
	mov.u32 	%r165, shmem;
	add.s32 	%r166, %r165, %r164;
	ld.shared.f64 	%fd127, [%r166];
	ld.shared.f64 	%fd128, [%r34];
	div.rn.f64 	%fd129, %fd127, %fd128;
	add.s32 	%r167, %r2, %r164;
	st.shared.f64 	[%r167], %fd129;
	bra.uni 	$L__BB0_35;
$L__BB0_27:
	setp.lt.s32 	%p16, %r175, 0;
	@%p16 bra 	$L__BB0_29;
	add.s32 	%r108, %r175, %r13;
	shl.b32 	%r109, %r108, 3;
	mov.u32 	%r110, shmem;
	add.s32 	%r111, %r110, %r109;
	ld.shared.f64 	%fd76, [%r111];
	add.s32 	%r112, %r3, %r109;
	st.shared.f64 	[%r112], %fd76;
$L__BB0_29:
	add.s32 	%r175, %r175, %r8;
	setp.lt.s32 	%p17, %r175, %r52;
	@%p17 bra 	$L__BB0_27;
	bra.uni 	$L__BB0_22;
$L__BB0_30:
	setp.ge.u32 	%p35, %r189, %r1;
	@%p35 bra 	$L__BB0_33;
	mov.u32 	%r17, %ntid.x;
	mov.u32 	%r169, shmem;
$L__BB0_32:
	ld.param.u64 	%rd18, [_Z9lu_decompPdS_S_i_param_0];
	shl.b32 	%r168, %r189, 3;
	add.s32 	%r170, %r169, %r168;
	ld.shared.f64 	%fd130, [%r170];
	cvta.to.global.u64 	%rd13, %rd18;
	mul.wide.s32 	%rd14, %r189, 8;
	add.s64 	%rd15, %rd13, %rd14;
	st.global.f64 	[%rd15], %fd130;
	add.s32 	%r171, %r2, %r168;
	ld.shared.f64 	%fd131, [%r171];
	add.s64 	%rd16, %rd2, %rd14;
	st.global.f64 	[%rd16], %fd131;
	add.s32 	%r172, %r3, %r168;
	ld.shared.f64 	%fd132, [%r172];
	add.s64 	%rd17, %rd1, %rd14;
	st.global.f64 	[%rd17], %fd132;
	add.s32 	%r189, %r189, %r17;
	setp.lt.s32 	%p36, %r189, %r1;
	@%p36 bra 	$L__BB0_32;
$L__BB0_33:
	bar.sync 	0;
	ret;
$L__BB0_34:
	mov.b64 	%rd12, 4607182418800017408;
	st.shared.u64 	[%r35], %rd12;
$L__BB0_35:
	add.s32 	%r183, %r183, %r8;
	setp.lt.s32 	%p33, %r183, %r52;
	@%p33 bra 	$L__BB0_24;
	bra.uni 	$L__BB0_51;
$L__BB0_36:
	setp.lt.s32 	%p20, %r184, %r174;
	@%p20 bra 	$L__BB0_50;
	setp.eq.s32 	%p21, %r174, %r184;
	@%p21 bra 	$L__BB0_52;
	setp.lt.u32 	%p22, %r174, 8;
	mul.lo.s32 	%r39, %r184, %r52;
	mov.b32 	%r187, 0;
	mov.f64 	%fd148, 0d0000000000000000;
	@%p22 bra 	$L__BB0_41;
	mov.b32 	%r185, 0;
	mov.f64 	%fd148, 0d0000000000000000;
$L__BB0_40:
	.pragma "nounroll";
	add.s32 	%r117, %r185, %r39;
	shl.b32 	%r118, %r117, 3;
	add.s32 	%r119, %r2, %r118;
	ld.shared.f64 	%fd80, [%r119];
	mad.lo.s32 	%r120, %r185, %r52, %r174;
	shl.b32 	%r121, %r120, 3;
	add.s32 	%r122, %r3, %r121;
	ld.shared.f64 	%fd81, [%r122];
	fma.rn.f64 	%fd82, %fd80, %fd81, %fd148;
	ld.shared.f64 	%fd83, [%r119+8];
	add.s32 	%r123, %r122, %r10;
	ld.shared.f64 	%fd84, [%r123];
	fma.rn.f64 	%fd85, %fd83, %fd84, %fd82;
	ld.shared.f64 	%fd86, [%r119+16];
	add.s32 	%r124, %r123, %r10;
	ld.shared.f64 	%fd87, [%r124];
	fma.rn.f64 	%fd88, %fd86, %fd87, %fd85;
	ld.shared.f64 	%fd89, [%r119+24];
	add.s32 	%r125, %r124, %r10;
	ld.shared.f64 	%fd90, [%r125];
	fma.rn.f64 	%fd91, %fd89, %fd90, %fd88;
	ld.shared.f64 	%fd92, [%r119+32];
	add.s32 	%r126, %r125, %r10;
	ld.shared.f64 	%fd93, [%r126];
	fma.rn.f64 	%fd94, %fd92, %fd93, %fd91;
	ld.shared.f64 	%fd95, [%r119+40];
	add.s32 	%r127, %r126, %r10;
	ld.shared.f64 	%fd96, [%r127];
	fma.rn.f64 	%fd97, %fd95, %fd96, %fd94;
	ld.shared.f64 	%fd98, [%r119+48];
	add.s32 	%r128, %r127, %r10;
	ld.shared.f64 	%fd99, [%r128];
	fma.rn.f64 	%fd100, %fd98, %fd99, %fd97;
	ld.shared.f64 	%fd101, [%r119+56];
	add.s32 	%r129, %r128, %r10;
	ld.shared.f64 	%fd102, [%r129];
	fma.rn.f64 	%fd148, %fd101, %fd102, %fd100;
	add.s32 	%r185, %r185, 8;
	and.b32  	%r187, %r174, 2147483640;
	setp.ne.s32 	%p23, %r185, %r187;
	@%p23 bra 	$L__BB0_40;
$L__BB0_41:
	and.b32  	%r130, %r174, 7;
	setp.eq.s32 	%p24, %r130, 0;
	@%p24 bra 	$L__BB0_49;
	cvt.u32.u16 	%r131, %rs12;
	and.b32  	%r132, %r131, 7;
	add.s32 	%r133, %r132, -1;
	setp.lt.u32 	%p25, %r133, 3;
	@%p25 bra 	$L__BB0_44;
	add.s32 	%r134, %r187, %r39;
	shl.b32 	%r135, %r134, 3;
	add.s32 	%r136, %r2, %r135;
	ld.shared.f64 	%fd104, [%r136];
	mad.lo.s32 	%r137, %r187, %r52, %r174;
	shl.b32 	%r138, %r137, 3;
	add.s32 	%r139, %r3, %r138;
	ld.shared.f64 	%fd105, [%r139];
	fma.rn.f64 	%fd106, %fd104, %fd105, %fd148;
	ld.shared.f64 	%fd107, [%r136+8];
	add.s32 	%r140, %r139, %r10;
	ld.shared.f64 	%fd108, [%r140];
	fma.rn.f64 	%fd109, %fd107, %fd108, %fd106;
	ld.shared.f64 	%fd110, [%r136+16];
	add.s32 	%r141, %r140, %r10;
	ld.shared.f64 	%fd111, [%r141];
	fma.rn.f64 	%fd112, %fd110, %fd111, %fd109;
	ld.shared.f64 	%fd113, [%r136+24];
	add.s32 	%r142, %r141, %r10;
	ld.shared.f64 	%fd114, [%r142];
	fma.rn.f64 	%fd148, %fd113, %fd114, %fd112;
	add.s32 	%r187, %r187, 4;
$L__BB0_44:
	and.b32  	%r144, %r131, 3;
	setp.eq.s32 	%p26, %r144, 0;
	@%p26 bra 	$L__BB0_49;
	and.b16  	%rs9, %rs11, 3;
	setp.eq.s16 	%p27, %rs9, 1;
	@%p27 bra 	$L__BB0_47;
	add.s32 	%r145, %r187, %r39;
	shl.b32 	%r146, %r145, 3;
	add.s32 	%r147, %r2, %r146;
	ld.shared.f64 	%fd116, [%r147];
	mad.lo.s32 	%r148, %r187, %r52, %r174;
	shl.b32 	%r149, %r148, 3;
	add.s32 	%r150, %r3, %r149;
	ld.shared.f64 	%fd117, [%r150];
	fma.rn.f64 	%fd118, %fd116, %fd117, %fd148;
	ld.shared.f64 	%fd119, [%r147+8];
	add.s32 	%r151, %r150, %r10;
	ld.shared.f64 	%fd120, [%r151];
	fma.rn.f64 	%fd148, %fd119, %fd120, %fd118;
	add.s32 	%r187, %r187, 2;
$L__BB0_47:
	and.b16  	%rs10, %rs11, 1;
	setp.eq.b16 	%p28, %rs10, 1;
	not.pred 	%p29, %p28;
	@%p29 bra 	$L__BB0_49;
	add.s32 	%r152, %r187, %r39;
	shl.b32 	%r153, %r152, 3;
	add.s32 	%r154, %r2, %r153;
	ld.shared.f64 	%fd121, [%r154];
	mad.lo.s32 	%r155, %r187, %r52, %r174;
	shl.b32 	%r156, %r155, 3;
	add.s32 	%r157, %r3, %r156;
	ld.shared.f64 	%fd122, [%r157];
	fma.rn.f64 	%fd148, %fd121, %fd122, %fd148;
$L__BB0_49:
	add.s32 	%r158, %r39, %r174;
	shl.b32 	%r159, %r158, 3;
	mov.u32 	%r160, shmem;
	add.s32 	%r161, %r160, %r159;
	ld.shared.f64 	%fd123, [%r161];
	sub.f64 	%fd124, %fd123, %fd148;
	ld.shared.f64 	%fd125, [%r34];
	div.rn.f64 	%fd126, %fd124, %fd125;
	add.s32 	%r162, %r2, %r159;
	st.shared.f64 	[%r162], %fd126;
$L__BB0_50:
	add.s32 	%r184, %r184, %r8;
	setp.lt.s32 	%p30, %r184, %r52;
	@%p30 bra 	$L__BB0_36;
$L__BB0_51:
	bar.sync 	0;
	add.s32 	%r174, %r174, 1;
	setp.eq.s32 	%p34, %r174, %r52;
	add.s16 	%rs12, %rs12, 1;
	add.s16 	%rs11, %rs11, 1;
	@%p34 bra 	$L__BB0_30;
	bra.uni 	$L__BB0_5;
$L__BB0_52:
	mov.b64 	%rd11, 4607182418800017408;
	st.shared.u64 	[%r35], %rd11;
	bra.uni 	$L__BB0_50;

}


// ===== COMPILED SASS (sm_100) =====

	.target	sm_100

	.elftype	@"ET_EXEC"


//--------------------- .note.nv.tkinfo           --------------------------
	.section	.note.nv.tkinfo,"",@"SHT_NOTE"
	.sectionflags	@"SHF_NOTE_NV_TKINFO"
	.tkinfo
        /*0018*/ 	.word	0x00000002
        /*0030*/ 	.string	""
        /*0030*/ 	.string	"ptxas"
        /*0030*/ 	.string	"Cuda compilation tools, release 13.0, V13.0.88"
        /*0030*/ 	.string	"Build cuda_13.0.r13.0/compiler.36424714_0"
        /*0030*/ 	.string	"-arch sm_100 -m 64 "



//--------------------- .note.nv.cuinfo           --------------------------
	.section	.note.nv.cuinfo,"",@"SHT_NOTE"
	.sectionflags	@"SHF_NOTE_NV_CUINFO"
        /*0018*/ 	.short	0x0002
        /*001a*/ 	.short	0x0064
        /*001c*/ 	.short	0x0082
	.zero		2


//--------------------- .nv.info                  --------------------------
	.section	.nv.info,"",@"SHT_CUDA_INFO"
	.align	4


	//----- nvinfo : EIATTR_REGCOUNT
	.align		4
        /*0000*/ 	.byte	0x04, 0x2f
        /*0002*/ 	.short	(.L_1 - .L_0)
	.align		4
.L_0:
        /*0004*/ 	.word	index@(_Z9lu_decompPdS_S_i)
        /*0008*/ 	.word	0x00000020


	//----- nvinfo : EIATTR_FRAME_SIZE
	.align		4
.L_1:
        /*000c*/ 	.byte	0x04, 0x11
        /*000e*/ 	.short	(.L_3 - .L_2)
	.align		4
.L_2:
        /*0010*/ 	.word	index@($__internal_0_$__cuda_sm20_div_rn_f64_full)
        /*0014*/ 	.word	0x00000000


	//----- nvinfo : EIATTR_FRAME_SIZE
	.align		4
.L_3:
        /*0018*/ 	.byte	0x04, 0x11
        /*001a*/ 	.short	(.L_5 - .L_4)
	.align		4
.L_4:
        /*001c*/ 	.word	index@(_Z9lu_decompPdS_S_i)
        /*0020*/ 	.word	0x00000000


	//----- nvinfo : EIATTR_MIN_STACK_SIZE
	.align		4
.L_5:
        /*0024*/ 	.byte	0x04, 0x12
        /*0026*/ 	.short	(.L_7 - .L_6)
	.align		4
.L_6:
        /*0028*/ 	.word	index@(_Z9lu_decompPdS_S_i)
        /*002c*/ 	.word	0x00000000
.L_7:


//--------------------- .nv.compat                --------------------------
	.section	.nv.compat,"",@"SHT_CUDA_COMPAT_INFO"
	.align	4
        /*0000*/ 	.byte	0x02, 0x09, 0x00, 0x00, 0x02, 0x02, 0x01, 0x00, 0x02, 0x05, 0x05, 0x00, 0x03, 0x07, 0x01, 0x01
        /*0010*/ 	.byte	0x02, 0x03, 0x00, 0x00, 0x02, 0x06, 0x01, 0x00, 0x04, 0x0b, 0x08, 0x00, 0x01, 0x00, 0x00, 0x00
        /*0020*/ 	.byte	0x00, 0x00, 0x00, 0x00


//--------------------- .nv.info._Z9lu_decompPdS_S_i --------------------------
	.section	.nv.info._Z9lu_decompPdS_S_i,"",@"SHT_CUDA_INFO"
	.sectionflags	@""
	.align	4


	//----- nvinfo : EIATTR_CUDA_API_VERSION
	.align		4
        /*0000*/ 	.byte	0x04, 0x37
        /*0002*/ 	.short	(.L_9 - .L_8)
.L_8:
        /*0004*/ 	.word	0x00000082


	//----- nvinfo : EIATTR_KPARAM_INFO
	.align		4
.L_9:
        /*0008*/ 	.byte	0x04, 0x17
        /*000a*/ 	.short	(.L_11 - .L_10)
.L_10:
        /*000c*/ 	.word	0x00000000
        /*0010*/ 	.short	0x0003
        /*0012*/ 	.short	0x0018
        /*0014*/ 	.byte	0x00, 0xf0, 0x11, 0x00


	//----- nvinfo : EIATTR_KPARAM_INFO
	.align		4
.L_11:
        /*0018*/ 	.byte	0x04, 0x17
        /*001a*/ 	.short	(.L_13 - .L_12)
.L_12:
        /*001c*/ 	.word	0x00000000
        /*0020*/ 	.short	0x0002
        /*0022*/ 	.short	0x0010
        /*0024*/ 	.byte	0x00, 0xf5, 0x21, 0x00


	//----- nvinfo : EIATTR_KPARAM_INFO
	.align		4
.L_13:
        /*0028*/ 	.byte	0x04, 0x17
        /*002a*/ 	.short	(.L_15 - .L_14)
.L_14:
        /*002c*/ 	.word	0x00000000
        /*0030*/ 	.short	0x0001
        /*0032*/ 	.short	0x0008
        /*0034*/ 	.byte	0x00, 0xf5, 0x21, 0x00


	//----- nvinfo : EIATTR_KPARAM_INFO
	.align		4
.L_15:
        /*0038*/ 	.byte	0x04, 0x17
        /*003a*/ 	.short	(.L_17 - .L_16)
.L_16:
        /*003c*/ 	.word	0x00000000
        /*0040*/ 	.short	0x0000
        /*0042*/ 	.short	0x0000
        /*0044*/ 	.byte	0x00, 0xf5, 0x21, 0x00


	//----- nvinfo : EIATTR_SPARSE_MMA_MASK
	.align		4
.L_17:
        /*0048*/ 	.byte	0x03, 0x50
        /*004a*/ 	.short	0x0000


	//----- nvinfo : EIATTR_MAXREG_COUNT
	.align		4
        /*004c*/ 	.byte	0x03, 0x1b
        /*004e*/ 	.short	0x00ff


	//----- nvinfo : EIATTR_NUM_BARRIERS
	.align		4
        /*0050*/ 	.byte	0x02, 0x4c
        /*0052*/ 	.byte	0x01
	.zero		1


	//----- nvinfo : EIATTR_MERCURY_ISA_VERSION
	.align		4
        /*0054*/ 	.byte	0x03, 0x5f
        /*0056*/ 	.short	0x0101


	//----- nvinfo : EIATTR_VRC_CTA_INIT_COUNT
	.align		4
        /*0058*/ 	.byte	0x02, 0x4a
	.zero		1
	.zero		1


	//----- nvinfo : EIATTR_EXIT_INSTR_OFFSETS
	.align		4
        /*005c*/ 	.byte	0x04, 0x1c
        /*005e*/ 	.short	(.L_19 - .L_18)


	//   ....[0]....
.L_18:
        /*0060*/ 	.word	0x00001cb0


	//----- nvinfo : EIATTR_CRS_STACK_SIZE
	.align		4
.L_19:
        /*0064*/ 	.byte	0x04, 0x1e
        /*0066*/ 	.short	(.L_21 - .L_20)
.L_20:
        /*0068*/ 	.word	0x00000000


	//----- nvinfo : EIATTR_CBANK_PARAM_SIZE
	.align		4
.L_21:
        /*006c*/ 	.byte	0x03, 0x19
        /*006e*/ 	.short	0x001c


	//----- nvinfo : EIATTR_PARAM_CBANK
	.align		4
        /*0070*/ 	.byte	0x04, 0x0a
        /*0072*/ 	.short	(.L_23 - .L_22)
	.align		4
.L_22:
        /*0074*/ 	.word	index@(.nv.constant0._Z9lu_decompPdS_S_i)
        /*0078*/ 	.short	0x0380
        /*007a*/ 	.short	0x001c


	//----- nvinfo : EIATTR_SW_WAR
	.align		4
.L_23:
        /*007c*/ 	.byte	0x04, 0x36
        /*007e*/ 	.short	(.L_25 - .L_24)
.L_24:
        /*0080*/ 	.word	0x00000008
.L_25:


//--------------------- .nv.callgraph             --------------------------
	.section	.nv.callgraph,"",@"SHT_CUDA_CALLGRAPH"
	.align	4
	.sectionentsize	8
	.align		4
        /*0000*/ 	.word	0x00000000
	.align		4
        /*0004*/ 	.word	0xffffffff
	.align		4
        /*0008*/ 	.word	0x00000000
	.align		4
        /*000c*/ 	.word	0xfffffffe
	.align		4
        /*0010*/ 	.word	0x00000000
	.align		4
        /*0014*/ 	.word	0xfffffffd
	.align		4
        /*0018*/ 	.word	0x00000000
	.align		4
        /*001c*/ 	.word	0xfffffffc


//--------------------- .text._Z9lu_decompPdS_S_i --------------------------
	.section	.text._Z9lu_decompPdS_S_i,"ax",@progbits
	.align	128
        .global         _Z9lu_decompPdS_S_i
        .type           _Z9lu_decompPdS_S_i,@function
        .size           _Z9lu_decompPdS_S_i,(.L_x_55 - _Z9lu_decompPdS_S_i)
        .other          _Z9lu_decompPdS_S_i,@"STO_CUDA_ENTRY STV_DEFAULT"
_Z9lu_decompPdS_S_i:
.text._Z9lu_decompPdS_S_i:
[----:B------:R-:W-:Y:S01]  /*0000*/  LDC R1, c[0x0][0x37c] ;  /* 0x0000df00ff017b82 */ /* 0x000fe20000000800 */
[----:B------:R-:W0:Y:S01]  /*0010*/  S2R R6, SR_TID.X ;  /* 0x0000000000067919 */ /* 0x000e220000002100 */
[----:B------:R-:W1:Y:S06]  /*0020*/  LDCU UR6, c[0x0][0x398] ;  /* 0x00007300ff0677ac */ /* 0x000e6c0008000800 */
[----:B------:R-:W2:Y:S01]  /*0030*/  S2UR UR5, SR_CgaCtaId ;  /* 0x00000000000579c3 */ /* 0x000ea20000008800 */
[----:B------:R-:W-:Y:S01]  /*0040*/  BSSY.RECONVERGENT B0, `(.L_x_0) ;  /* 0x000001d000007945 */ /* 0x000fe20003800200 */
[----:B------:R-:W-:Y:S01]  /*0050*/  UMOV UR4, 0x400 ;  /* 0x0000040000047882 */ /* 0x000fe20000000000 */
[----:B------:R-:W3:Y:S01]  /*0060*/  LDCU.64 UR8, c[0x0][0x358] ;  /* 0x00006b00ff0877ac */ /* 0x000ee20008000a00 */
[----:B-1----:R-:W-:-:S02]  /*0070*/  UIMAD UR7, UR6, UR6, URZ ;  /* 0x00000006060772a4 */ /* 0x002fc4000f8e02ff */
[----:B--2---:R-:W-:-:S04]  /*0080*/  ULEA UR4, UR5, UR4, 0x18 ;  /* 0x0000000405047291 */ /* 0x004fc8000f8ec0ff */
[----:B------:R-:W-:Y:S02]  /*0090*/  ULEA UR10, UR7, UR4, 0x3 ;  /* 0x00000004070a7291 */ /* 0x000fe4000f8e18ff */
[----:B0-----:R-:W-:Y:S02]  /*00a0*/  ISETP.GE.U32.AND P0, PT, R6, UR7, PT ;  /* 0x0000000706007c0c */ /* 0x001fe4000bf06070 */
[----:B------:R-:W-:-:S11]  /*00b0*/  ULEA UR11, UR7, UR10, 0x3 ;  /* 0x0000000a070b7291 */ /* 0x000fd6000f8e18ff */
[----:B---3--:R-:W-:Y:S05]  /*00c0*/  @P0 BRA `(.L_x_1) ;  /* 0x0000000000500947 */ /* 0x008fea0003800000 */
[----:B------:R-:W0:Y:S01]  /*00d0*/  LDC R0, c[0x0][0x360] ;  /* 0x0000d800ff007b82 */ /* 0x000e220000000800 */
[----:B------:R-:W-:-:S07]  /*00e0*/  IMAD.MOV.U32 R7, RZ, RZ, R6 ;  /* 0x000000ffff077224 */ /* 0x000fce00078e0006 */
[----:B------:R-:W1:Y:S08]  /*00f0*/  LDC.64 R2, c[0x0][0x390] ;  /* 0x0000e400ff027b82 */ /* 0x000e700000000a00 */
[----:B------:R-:W2:Y:S08]  /*0100*/  LDC.64 R4, c[0x0][0x380] ;  /* 0x0000e000ff047b82 */ /* 0x000eb00000000a00 */
[----:B------:R-:W3:Y:S02]  /*0110*/  LDC.64 R8, c[0x0][0x388] ;  /* 0x0000e200ff087b82 */ /* 0x000ee40000000a00 */
.L_x_2:
[----:B0-2---:R-:W-:-:S04]  /*0120*/  IMAD.WIDE R10, R7, 0x8, R4 ;  /* 0x00000008070a7825 */ /* 0x005fc800078e0204 */
[C---:B---3--:R-:W-:Y:S02]  /*0130*/  IMAD.WIDE R12, R7.reuse, 0x8, R8 ;  /* 0x00000008070c7825 */ /* 0x048fe400078e0208 */
[----:B------:R-:W2:Y:S02]  /*0140*/  LDG.E.64 R10, desc[UR8][R10.64] ;  /* 0x000000080a0a7981 */ /* 0x000ea4000c1e1b00 */
[C---:B-1----:R-:W-:Y:S02]  /*0150*/  IMAD.WIDE R14, R7.reuse, 0x8, R2 ;  /* 0x00000008070e7825 */ /* 0x042fe400078e0202 */
[----:B------:R-:W3:Y:S04]  /*0160*/  LDG.E.64 R12, desc[UR8][R12.64] ;  /* 0x000000080c0c7981 */ /* 0x000ee8000c1e1b00 */
[----:B------:R-:W4:Y:S01]  /*0170*/  LDG.E.64 R14, desc[UR8][R14.64] ;  /* 0x000000080e0e7981 */ /* 0x000f22000c1e1b00 */
[----:B------:R-:W-:-:S02]  /*0180*/  LEA R17, R7, UR4, 0x3 ;  /* 0x0000000407117c11 */ /* 0x000fc4000f8e18ff */
[C---:B------:R-:W-:Y:S02]  /*0190*/  LEA R19, R7.reuse, UR10, 0x3 ;  /* 0x0000000a07137c11 */ /* 0x040fe4000f8e18ff */
[----:B------:R-:W-:Y:S01]  /*01a0*/  LEA R21, R7, UR11, 0x3 ;  /* 0x0000000b07157c11 */ /* 0x000fe2000f8e18ff */
[----:B0-----:R-:W-:-:S05]  /*01b0*/  IMAD.IADD R7, R0, 0x1, R7 ;  /* 0x0000000100077824 */ /* 0x001fca00078e0207 */
[----:B------:R-:W-:Y:S01]  /*01c0*/  ISETP.GE.AND P0, PT, R7, UR7, PT ;  /* 0x0000000707007c0c */ /* 0x000fe2000bf06270 */
[----:B--2---:R0:W-:Y:S04]  /*01d0*/  STS.64 [R17], R10 ;  /* 0x0000000a11007388 */ /* 0x0041e80000000a00 */
[----:B---3--:R0:W-:Y:S04]  /*01e0*/  STS.64 [R19], R12 ;  /* 0x0000000c13007388 */ /* 0x0081e80000000a00 */
[----:B----4-:R0:W-:Y:S04]  /*01f0*/  STS.64 [R21], R14 ;  /* 0x0000000e15007388 */ /* 0x0101e80000000a00 */
[----:B------:R-:W-:Y:S05]  /*0200*/  @!P0 BRA `(.L_x_2) ;  /* 0xfffffffc00c48947 */ /* 0x000fea000383ffff */
.L_x_1:
[----:B------:R-:W-:Y:S05]  /*0210*/  BSYNC.RECONVERGENT B0 ;  /* 0x0000000000007941 */ /* 0x000fea0003800200 */
.L_x_0:
[----:B------:R-:W-:Y:S01]  /*0220*/  BAR.SYNC.DEFER_BLOCKING 0x0 ;  /* 0x0000000000007b1d */ /* 0x000fe20000010000 */
[----:B------:R-:W-:-:S09]  /*0230*/  UISETP.GE.AND UP0, UPT, UR6, 0x1, UPT ;  /* 0x000000010600788c */ /* 0x000fd2000bf06270 */
[----:B------:R-:W-:Y:S05]  /*0240*/  BRA.U !UP0, `(.L_x_3) ;  /* 0x00000019082c7547 */ /* 0x000fea000b800000 */
[----:B------:R-:W-:Y:S01]  /*0250*/  BSSY.RECONVERGENT B0, `(.L_x_3) ;  /* 0x000018a000007945 */ /* 0x000fe20003800200 */
[----:B------:R-:W-:Y:S01]  /*0260*/  IMAD.MOV.U32 R5, RZ, RZ, RZ ;  /* 0x000000ffff057224 */ /* 0x000fe200078e00ff */
[----:B------:R-:W-:Y:S01]  /*0270*/  PRMT R4, RZ, 0x7610, R4 ;  /* 0x00007610ff047816 */ /* 0x000fe20000000004 */
[----:B------:R-:W1:Y:S01]  /*0280*/  LDCU UR12, c[0x0][0x360] ;  /* 0x00006c00ff0c77ac */ /* 0x000e620008000800 */
[----:B------:R-:W-:Y:S01]  /*0290*/  PRMT R3, RZ, 0x7610, R3 ;  /* 0x00007610ff037816 */ /* 0x000fe20000000003 */
[----:B------:R-:W2:Y:S01]  /*02a0*/  LDCU UR13, c[0x0][0x398] ;  /* 0x00007300ff0d77ac */ /* 0x000ea20008000800 */
[----:B------:R-:W3:Y:S01]  /*02b0*/  LDCU UR15, c[0x0][0x398] ;  /* 0x00007300ff0f77ac */ /* 0x000ee20008000800 */
[----:B------:R-:W-:-:S12]  /*02c0*/  USHF.L.U32 UR4, UR6, 0x3, URZ ;  /* 0x0000000306047899 */ /* 0x000fd800080006ff */
.L_x_45:
[----:B0-----:R-:W0:Y:S01]  /*02d0*/  LDCU UR5, c[0x0][0x398] ;  /* 0x00007300ff0577ac */ /* 0x001e220008000800 */
[----:B------:R-:W-:Y:S01]  /*02e0*/  BSSY.RECONVERGENT B1, `(.L_x_4) ;  /* 0x00000a1000017945 */ /* 0x000fe20003800200 */
[----:B0-----:R-:W-:-:S05]  /*02f0*/  IMAD.U32 R11, RZ, RZ, UR5 ;  /* 0x00000005ff0b7e24 */ /* 0x001fca000f8e00ff */
[----:B------:R-:W-:-:S13]  /*0300*/  ISETP.GE.U32.AND P0, PT, R6, R11, PT ;  /* 0x0000000b0600720c */ /* 0x000fda0003f06070 */
[----:B-12---:R-:W-:Y:S05]  /*0310*/  @P0 BRA `(.L_x_5) ;  /* 0x0000000800740947 */ /* 0x006fea0003800000 */
[----:B------:R-:W-:Y:S02]  /*0320*/  ISETP.NE.AND P0, PT, R5, RZ, PT ;  /* 0x000000ff0500720c */ /* 0x000fe40003f05270 */
[----:B------:R-:W-:-:S11]  /*0330*/  LOP3.LUT R0, R3, 0x7, RZ, 0xc0, !PT ;  /* 0x0000000703007812 */ /* 0x000fd600078ec0ff */
[----:B------:R-:W-:Y:S05]  /*0340*/  @P0 BRA `(.L_x_6) ;  /* 0x0000000000480947 */ /* 0x000fea0003800000 */
[----:B------:R-:W-:-:S07]  /*0350*/  IMAD.MOV.U32 R0, RZ, RZ, R6 ;  /* 0x000000ffff007224 */ /* 0x000fce00078e0006 */
.L_x_9:
[----:B------:R-:W-:Y:S01]  /*0360*/  ISETP.GE.AND P0, PT, R0, RZ, PT ;  /* 0x000000ff0000720c */ /* 0x000fe20003f06270 */
[----:B------:R-:W-:Y:S01]  /*0370*/  BSSY.RECONVERGENT B2, `(.L_x_7) ;  /* 0x000000b000027945 */ /* 0x000fe20003800200 */
[----:B--2---:R-:W-:-:S11]  /*0380*/  IMAD.U32 R11, RZ, RZ, UR13 ;  /* 0x0000000dff0b7e24 */ /* 0x004fd6000f8e00ff */
[----:B0-----:R-:W-:Y:S05]  /*0390*/  @!P0 BRA `(.L_x_8) ;  /* 0x0000000000208947 */ /* 0x001fea0003800000 */
[----:B------:R-:W0:Y:S01]  /*03a0*/  S2UR UR6, SR_CgaCtaId ;  /* 0x00000000000679c3 */ /* 0x000e220000008800 */
[----:B------:R-:W-:Y:S01]  /*03b0*/  UMOV UR5, 0x400 ;  /* 0x0000040000057882 */ /* 0x000fe20000000000 */
[----:B------:R-:W-:-:S05]  /*03c0*/  IMAD R2, R5, UR13, R0 ;  /* 0x0000000d05027c24 */ /* 0x000fca000f8e0200 */
[----:B------:R-:W-:Y:S01]  /*03d0*/  LEA R7, R2, UR11, 0x3 ;  /* 0x0000000b02077c11 */ /* 0x000fe2000f8e18ff */
[----:B0-----:R-:W-:-:S06]  /*03e0*/  ULEA UR5, UR6, UR5, 0x18 ;  /* 0x0000000506057291 */ /* 0x001fcc000f8ec0ff */
[----:B------:R-:W-:-:S06]  /*03f0*/  LEA R8, R2, UR5, 0x3 ;  /* 0x0000000502087c11 */ /* 0x000fcc000f8e18ff */
[----:B------:R-:W0:Y:S04]  /*0400*/  LDS.64 R8, [R8] ;  /* 0x0000000008087984 */ /* 0x000e280000000a00 */
[----:B0-----:R0:W-:Y:S02]  /*0410*/  STS.64 [R7], R8 ;  /* 0x0000000807007388 */ /* 0x0011e40000000a00 */
.L_x_8:
[----:B-1-3--:R-:W-:Y:S05]  /*0420*/  BSYNC.RECONVERGENT B2 ;  /* 0x0000000000027941 */ /* 0x00afea0003800200 */
.L_x_7:
[----:B------:R-:W-:-:S05]  /*0430*/  VIADD R0, R0, UR12 ;  /* 0x0000000c00007c36 */ /* 0x000fca0008000000 */
[----:B------:R-:W-:-:S13]  /*0440*/  ISETP.GE.AND P0, PT, R0, R11, PT ;  /* 0x0000000b0000720c */ /* 0x000fda0003f06270 */
[----:B------:R-:W-:Y:S05]  /*0450*/  @!P0 BRA `(.L_x_9) ;  /* 0xfffffffc00c08947 */ /* 0x000fea000383ffff */
[----:B------:R-:W-:Y:S05]  /*0460*/  BRA `(.L_x_5) ;  /* 0x0000000800207947 */ /* 0x000fea0003800000 */
.L_x_6:
[----:B------:R-:W-:Y:S01]  /*0470*/  LOP3.LUT R2, R4, 0x3, RZ, 0xc0, !PT ;  /* 0x0000000304027812 */ /* 0x000fe200078ec0ff */
[----:B------:R-:W-:-:S03]  /*0480*/  IMAD.MOV.U32 R8, RZ, RZ, R6 ;  /* 0x000000ffff087224 */ /* 0x000fc600078e0006 */
[----:B------:R-:W-:Y:S02]  /*0490*/  ISETP.NE.AND P0, PT, R2, 0x1, PT ;  /* 0x000000010200780c */ /* 0x000fe40003f05270 */
[----:B------:R-:W-:-:S11]  /*04a0*/  LOP3.LUT R2, R5, 0x7ffffff8, RZ, 0xc0, !PT ;  /* 0x7ffffff805027812 */ /* 0x000fd600078ec0ff */
.L_x_22:
[----:B------:R-:W-:Y:S01]  /*04b0*/  ISETP.GE.AND P1, PT, R8, R5, PT ;  /* 0x000000050800720c */ /* 0x000fe20003f26270 */
[----:B------:R-:W-:-:S12]  /*04c0*/  BSSY.RECONVERGENT B2, `(.L_x_10) ;  /* 0x000007d000027945 */ /* 0x000fd80003800200 */
[----:B------:R-:W-:Y:S05]  /*04d0*/  @!P1 BRA `(.L_x_11) ;  /* 0x0000000400ec9947 */ /* 0x000fea0003800000 */
[----:B------:R-:W-:Y:S01]  /*04e0*/  ISETP.GE.U32.AND P1, PT, R5, 0x8, PT ;  /* 0x000000080500780c */ /* 0x000fe20003f26070 */
[----:B------:R-:W-:Y:S01]  /*04f0*/  BSSY.RECONVERGENT B3, `(.L_x_12) ;  /* 0x0000036000037945 */ /* 0x000fe20003800200 */
[----:B------:R-:W-:Y:S01]  /*0500*/  IMAD.MOV.U32 R7, RZ, RZ, RZ ;  /* 0x000000ffff077224 */ /* 0x000fe200078e00ff */
[----:B------:R-:W-:-:S10]  /*0510*/  CS2R R16, SRZ ;  /* 0x0000000000107805 */ /* 0x000fd4000001ff00 */
[----:B------:R-:W-:Y:S05]  /*0520*/  @!P1 BRA `(.L_x_13) ;  /* 0x0000000000c89947 */ /* 0x000fea0003800000 */
[----:B------:R-:W0:Y:S01]  /*0530*/  S2UR UR6, SR_CgaCtaId ;  /* 0x00000000000679c3 */ /* 0x000e220000008800 */
[----:B------:R-:W-:Y:S01]  /*0540*/  UMOV UR5, 0x400 ;  /* 0x0000040000057882 */ /* 0x000fe20000000000 */
[C---:B------:R-:W-:Y:S01]  /*0550*/  LEA R7, R5.reuse, UR4, 0x3 ;  /* 0x0000000405077c11 */ /* 0x040fe2000f8e18ff */
[----:B------:R-:W-:Y:S01]  /*0560*/  BSSY.RECONVERGENT B4, `(.L_x_14) ;  /* 0x000002d000047945 */ /* 0x000fe20003800200 */
[----:B------:R-:W-:Y:S02]  /*0570*/  LOP3.LUT R9, R5, 0x7ffffff8, RZ, 0xc0, !PT ;  /* 0x7ffffff805097812 */ /* 0x000fe400078ec0ff */
[----:B------:R-:W-:Y:S02]  /*0580*/  CS2R R16, SRZ ;  /* 0x0000000000107805 */ /* 0x000fe4000001ff00 */
[----:B------:R-:W4:Y:S01]  /*0590*/  LDC R24, c[0x0][0x398] ;  /* 0x0000e600ff187b82 */ /* 0x000f220000000800 */
[----:B------:R-:W-:Y:S01]  /*05a0*/  IMAD.MOV R9, RZ, RZ, -R9 ;  /* 0x000000ffff097224 */ /* 0x000fe200078e0a09 */
[----:B0-----:R-:W-:-:S04]  /*05b0*/  ULEA UR5, UR6, UR5, 0x18 ;  /* 0x0000000506057291 */ /* 0x001fc8000f8ec0ff */
[----:B------:R-:W-:Y:S02]  /*05c0*/  ULEA UR6, UR7, UR5, 0x4 ;  /* 0x0000000507067291 */ /* 0x000fe4000f8e20ff */
[----:B----4-:R-:W-:-:S04]  /*05d0*/  IMAD R25, R7, R24, UR5 ;  /* 0x0000000507197e24 */ /* 0x010fc8000f8e0218 */
[----:B------:R-:W-:Y:S01]  /*05e0*/  LEA R7, R8, UR6, 0x3 ;  /* 0x0000000608077c11 */ /* 0x000fe2000f8e18ff */
[----:B------:R-:W-:-:S07]  /*05f0*/  VIADD R25, R25, 0x20 ;  /* 0x0000002019197836 */ /* 0x000fce0000000000 */
.L_x_15:
[----:B------:R-:W-:Y:S01]  /*0600*/  LDS.64 R14, [R25+-0x20] ;  /* 0xffffe000190e7984 */ /* 0x000fe20000000a00 */
[----:B------:R-:W-:Y:S02]  /*0610*/  VIADD R28, R7, UR4 ;  /* 0x00000004071c7c36 */ /* 0x000fe40008000000 */
[----:B------:R-:W-:Y:S01]  /*0620*/  VIADD R9, R9, 0x8 ;  /* 0x0000000809097836 */ /* 0x000fe20000000000 */
[----:B------:R-:W0:Y:S01]  /*0630*/  LDS.64 R22, [R7] ;  /* 0x0000000007167984 */ /* 0x000e220000000a00 */
[----:B------:R-:W-:-:S03]  /*0640*/  VIADD R27, R28, UR4 ;  /* 0x000000041c1b7c36 */ /* 0x000fc60008000000 */
[----:B------:R-:W-:Y:S01]  /*0650*/  LDS.64 R20, [R25+-0x18] ;  /* 0xffffe80019147984 */ /* 0x000fe20000000a00 */
[----:B------:R-:W-:Y:S01]  /*0660*/  VIADD R26, R27, UR4 ;  /* 0x000000041b1a7c36 */ /* 0x000fe20008000000 */
[----:B------:R-:W-:Y:S02]  /*0670*/  ISETP.NE.AND P1, PT, R9, RZ, PT ;  /* 0x000000ff0900720c */ /* 0x000fe40003f25270 */
[----:B------:R4:W5:Y:S01]  /*0680*/  LDS.64 R18, [R7+UR4] ;  /* 0x0000000407127984 */ /* 0x0009620008000a00 */
[----:B------:R-:W-:-:S03]  /*0690*/  VIADD R29, R26, UR4 ;  /* 0x000000041a1d7c36 */ /* 0x000fc60008000000 */
[----:B------:R-:W-:Y:S04]  /*06a0*/  LDS.64 R10, [R25+-0x10] ;  /* 0xfffff000190a7984 */ /* 0x000fe80000000a00 */
[----:B------:R1:W2:Y:S01]  /*06b0*/  LDS.64 R12, [R28+UR4] ;  /* 0x000000041c0c7984 */ /* 0x0002a20008000a00 */
[----:B----4-:R-:W-:Y:S02]  /*06c0*/  IMAD R7, R24, 0x40, R7 ;  /* 0x0000004018077824 */ /* 0x010fe400078e0207 */
[----:B-1----:R-:W-:Y:S01]  /*06d0*/  VIADD R28, R29, UR4 ;  /* 0x000000041d1c7c36 */ /* 0x002fe20008000000 */
[----:B0-----:R-:W-:Y:S01]  /*06e0*/  DFMA R22, R14, R22, R16 ;  /* 0x000000160e16722b */ /* 0x001fe20000000010 */
[----:B------:R-:W-:Y:S04]  /*06f0*/  LDS.64 R14, [R25+-0x8] ;  /* 0xfffff800190e7984 */ /* 0x000fe80000000a00 */
[----:B------:R0:W1:Y:S03]  /*0700*/  LDS.64 R16, [R27+UR4] ;  /* 0x000000041b107984 */ /* 0x0000660008000a00 */
[----:B-----5:R-:W-:Y:S01]  /*0710*/  DFMA R18, R20, R18, R22 ;  /* 0x000000121412722b */ /* 0x020fe20000000016 */
[----:B------:R-:W-:Y:S04]  /*0720*/  LDS.64 R20, [R25] ;  /* 0x0000000019147984 */ /* 0x000fe80000000a00 */
[----:B------:R-:W4:Y:S01]  /*0730*/  LDS.64 R22, [R26+UR4] ;  /* 0x000000041a167984 */ /* 0x000f220008000a00 */
[----:B0-----:R-:W-:-:S02]  /*0740*/  VIADD R27, R28, UR4 ;  /* 0x000000041c1b7c36 */ /* 0x001fc40008000000 */
[----:B--2---:R-:W-:Y:S01]  /*0750*/  DFMA R10, R10, R12, R18 ;  /* 0x0000000c0a0a722b */ /* 0x004fe20000000012 */
[----:B------:R-:W-:Y:S04]  /*0760*/  LDS.64 R12, [R25+0x8] ;  /* 0x00000800190c7984 */ /* 0x000fe80000000a00 */
[----:B------:R-:W-:Y:S03]  /*0770*/  LDS.64 R18, [R28+UR4] ;  /* 0x000000041c127984 */ /* 0x000fe60008000a00 */
[----:B-1----:R-:W-:Y:S02]  /*0780*/  DFMA R14, R14, R16, R10 ;  /* 0x000000100e0e722b */ /* 0x002fe4000000000a */
[----:B------:R-:W0:Y:S04]  /*0790*/  LDS.64 R10, [R29+UR4] ;  /* 0x000000041d0a7984 */ /* 0x000e280008000a00 */
[----:B------:R-:W-:Y:S02]  /*07a0*/  LDS.64 R16, [R27+UR4] ;  /* 0x000000041b107984 */ /* 0x000fe40008000a00 */
[----:B----4-:R-:W-:-:S02]  /*07b0*/  DFMA R22, R20, R22, R14 ;  /* 0x000000161416722b */ /* 0x010fc4000000000e */
[----:B------:R-:W1:Y:S04]  /*07c0*/  LDS.64 R20, [R25+0x10] ;  /* 0x0000100019147984 */ /* 0x000e680000000a00 */
[----:B------:R2:W4:Y:S02]  /*07d0*/  LDS.64 R14, [R25+0x18] ;  /* 0x00001800190e7984 */ /* 0x0005240000000a00 */
[----:B--2---:R-:W-:Y:S01]  /*07e0*/  VIADD R25, R25, 0x40 ;  /* 0x0000004019197836 */ /* 0x004fe20000000000 */
[----:B0-----:R-:W-:-:S08]  /*07f0*/  DFMA R10, R12, R10, R22 ;  /* 0x0000000a0c0a722b */ /* 0x001fd00000000016 */
[----:B-1----:R-:W-:-:S08]  /*0800*/  DFMA R10, R20, R18, R10 ;  /* 0x00000012140a722b */ /* 0x002fd0000000000a */
[----:B----4-:R-:W-:Y:S01]  /*0810*/  DFMA R16, R14, R16, R10 ;  /* 0x000000100e10722b */ /* 0x010fe2000000000a */
[----:B------:R-:W-:Y:S10]  /*0820*/  @P1 BRA `(.L_x_15) ;  /* 0xfffffffc00741947 */ /* 0x000ff4000383ffff */
[----:B---3--:R-:W-:Y:S05]  /*0830*/  BSYNC.RECONVERGENT B4 ;  /* 0x0000000000047941 */ /* 0x008fea0003800200 */
.L_x_14:
[----:B------:R-:W-:-:S07]  /*0840*/  IMAD.MOV.U32 R7, RZ, RZ, R2 ;  /* 0x000000ffff077224 */ /* 0x000fce00078e0002 */
.L_x_13:
[----:B-123--:R-:W-:Y:S05]  /*0850*/  BSYNC.RECONVERGENT B3 ;  /* 0x0000000000037941 */ /* 0x00efea0003800200 */
.L_x_12:
[----:B------:R-:W-:Y:S01]  /*0860*/  LOP3.LUT P1, RZ, R5, 0x7, RZ, 0xc0, !PT ;  /* 0x0000000705ff7812 */ /* 0x000fe2000782c0ff */
[----:B------:R-:W-:-:S12]  /*0870*/  BSSY.RECONVERGENT B3, `(.L_x_16) ;  /* 0x0000037000037945 */ /* 0x000fd80003800200 */
[----:B------:R-:W-:Y:S05]  /*0880*/  @!P1 BRA `(.L_x_17) ;  /* 0x0000000000d49947 */ /* 0x000fea0003800000 */
[C---:B------:R-:W-:Y:S01]  /*0890*/  VIADD R9, R0.reuse, 0xffffffff ;  /* 0xffffffff00097836 */ /* 0x040fe20000000000 */
[----:B------:R-:W-:Y:S01]  /*08a0*/  BSSY.RECONVERGENT B4, `(.L_x_18) ;  /* 0x0000018000047945 */ /* 0x000fe20003800200 */
[----:B------:R-:W-:-:S03]  /*08b0*/  LOP3.LUT P2, RZ, R0, 0x3, RZ, 0xc0, !PT ;  /* 0x0000000300ff7812 */ /* 0x000fc6000784c0ff */
[----:B------:R-:W-:-:S13]  /*08c0*/  ISETP.GE.U32.AND P1, PT, R9, 0x3, PT ;  /* 0x000000030900780c */ /* 0x000fda0003f26070 */
[----:B------:R-:W-:Y:S05]  /*08d0*/  @!P1 BRA `(.L_x_19) ;  /* 0x0000000000509947 */ /* 0x000fea0003800000 */
[----:B------:R-:W0:Y:S02]  /*08e0*/  LDCU UR5, c[0x0][0x398] ;  /* 0x00007300ff0577ac */ /* 0x000e240008000800 */
[----:B0-----:R-:W-:Y:S02]  /*08f0*/  IMAD R9, R5, UR5, R7 ;  /* 0x0000000505097c24 */ /* 0x001fe4000f8e0207 */
[C---:B------:R-:W-:Y:S02]  /*0900*/  IMAD R10, R7.reuse, UR5, R8 ;  /* 0x00000005070a7c24 */ /* 0x040fe4000f8e0208 */
[----:B------:R-:W-:Y:S01]  /*0910*/  VIADD R7, R7, 0x4 ;  /* 0x0000000407077836 */ /* 0x000fe20000000000 */
[----:B------:R-:W-:Y:S02]  /*0920*/  LEA R9, R9, UR10, 0x3 ;  /* 0x0000000a09097c11 */ /* 0x000fe4000f8e18ff */
[----:B------:R-:W-:-:S03]  /*0930*/  LEA R28, R10, UR11, 0x3 ;  /* 0x0000000b0a1c7c11 */ /* 0x000fc6000f8e18ff */
[----:B------:R-:W-:Y:S02]  /*0940*/  LDS.64 R26, [R9] ;  /* 0x00000000091a7984 */ /* 0x000fe40000000a00 */
[----:B------:R-:W-:Y:S02]  /*0950*/  VIADD R29, R28, UR4 ;  /* 0x000000041c1d7c36 */ /* 0x000fe40008000000 */
[----:B------:R-:W0:Y:S02]  /*0960*/  LDS.64 R24, [R28] ;  /* 0x000000001c187984 */ /* 0x000e240000000a00 */
[----:B------:R-:W-:Y:S02]  /*0970*/  VIADD R22, R29, UR4 ;  /* 0x000000041d167c36 */ /* 0x000fe40008000000 */
[----:B------:R-:W-:Y:S04]  /*0980*/  LDS.64 R10, [R9+0x8] ;  /* 0x00000800090a7984 */ /* 0x000fe80000000a00 */
[----:B------:R-:W1:Y:S04]  /*0990*/  LDS.64 R12, [R28+UR4] ;  /* 0x000000041c0c7984 */ /* 0x000e680008000a00 */
[----:B------:R-:W-:Y:S04]  /*09a0*/  LDS.64 R14, [R9+0x10] ;  /* 0x00001000090e7984 */ /* 0x000fe80000000a00 */
[----:B------:R-:W2:Y:S04]  /*09b0*/  LDS.64 R18, [R29+UR4] ;  /* 0x000000041d127984 */ /* 0x000ea80008000a00 */
[----:B------:R-:W-:Y:S04]  /*09c0*/  LDS.64 R20, [R9+0x18] ;  /* 0x0000180009147984 */ /* 0x000fe80000000a00 */
[----:B------:R-:W3:Y:S01]  /*09d0*/  LDS.64 R22, [R22+UR4] ;  /* 0x0000000416167984 */ /* 0x000ee20008000a00 */
[----:B0-----:R-:W-:-:S08]  /*09e0*/  DFMA R24, R26, R24, R16 ;  /* 0x000000181a18722b */ /* 0x001fd00000000010 */
[----:B-1----:R-:W-:-:S08]  /*09f0*/  DFMA R10, R10, R12, R24 ;  /* 0x0000000c0a0a722b */ /* 0x002fd00000000018 */
[----:B--2---:R-:W-:-:S08]  /*0a00*/  DFMA R10, R14, R18, R10 ;  /* 0x000000120e0a722b */ /* 0x004fd0000000000a */
[----:B---3--:R-:W-:-:S11]  /*0a10*/  DFMA R16, R20, R22, R10 ;  /* 0x000000161410722b */ /* 0x008fd6000000000a */
.L_x_19:
[----:B------:R-:W-:Y:S05]  /*0a20*/  BSYNC.RECONVERGENT B4 ;  /* 0x0000000000047941 */ /* 0x000fea0003800200 */
.L_x_18:
[----:B------:R-:W-:Y:S05]  /*0a30*/  @!P2 BRA `(.L_x_17) ;  /* 0x000000000068a947 */ /* 0x000fea0003800000 */
[----:B------:R-:W-:Y:S01]  /*0a40*/  LOP3.LUT R9, R4, 0x1, RZ, 0xc0, !PT ;  /* 0x0000000104097812 */ /* 0x000fe200078ec0ff */
[----:B------:R-:W-:Y:S03]  /*0a50*/  BSSY.RECONVERGENT B4, `(.L_x_20) ;  /* 0x000000f000047945 */ /* 0x000fe60003800200 */
[----:B------:R-:W-:Y:S01]  /*0a60*/  ISETP.NE.U32.AND P1, PT, R9, 0x1, PT ;  /* 0x000000010900780c */ /* 0x000fe20003f25070 */
[----:B------:R-:W-:-:S12]  /*0a70*/  @!P0 BRA `(.L_x_21) ;  /* 0x0000000000308947 */ /* 0x000fd80003800000 */
[----:B------:R-:W0:Y:S02]  /*0a80*/  LDCU UR5, c[0x0][0x398] ;  /* 0x00007300ff0577ac */ /* 0x000e240008000800 */
[----:B0-----:R-:W-:Y:S02]  /*0a90*/  IMAD R9, R5, UR5, R7 ;  /* 0x0000000505097c24 */ /* 0x001fe4000f8e0207 */
[C---:B------:R-:W-:Y:S02]  /*0aa0*/  IMAD R10, R7.reuse, UR5, R8 ;  /* 0x00000005070a7c24 */ /* 0x040fe4000f8e0208 */
[----:B------:R-:W-:Y:S01]  /*0ab0*/  VIADD R7, R7, 0x2 ;  /* 0x0000000207077836 */ /* 0x000fe20000000000 */
[----:B------:R-:W-:Y:S02]  /*0ac0*/  LEA R9, R9, UR10, 0x3 ;  /* 0x0000000a09097c11 */ /* 0x000fe4000f8e18ff */
[----:B------:R-:W-:-:S03]  /*0ad0*/  LEA R20, R10, UR11, 0x3 ;  /* 0x0000000b0a147c11 */ /* 0x000fc6000f8e18ff */
[----:B------:R-:W-:Y:S04]  /*0ae0*/  LDS.64 R10, [R9] ;  /* 0x00000000090a7984 */ /* 0x000fe80000000a00 */
[----:B------:R-:W0:Y:S04]  /*0af0*/  LDS.64 R12, [R20] ;  /* 0x00000000140c7984 */ /* 0x000e280000000a00 */
[----:B------:R-:W-:Y:S04]  /*0b00*/  LDS.64 R14, [R9+0x8] ;  /* 0x00000800090e7984 */ /* 0x000fe80000000a00 */
[----:B------:R-:W1:Y:S01]  /*0b10*/  LDS.64 R18, [R20+UR4] ;  /* 0x0000000414127984 */ /* 0x000e620008000a00 */
[----:B0-----:R-:W-:-:S08]  /*0b20*/  DFMA R10, R10, R12, R16 ;  /* 0x0000000c0a0a722b */ /* 0x001fd00000000010 */
[----:B-1----:R-:W-:-:S11]  /*0b30*/  DFMA R16, R14, R18, R10 ;  /* 0x000000120e10722b */ /* 0x002fd6000000000a */
.L_x_21:
[----:B------:R-:W-:Y:S05]  /*0b40*/  BSYNC.RECONVERGENT B4 ;  /* 0x0000000000047941 */ /* 0x000fea0003800200 */
.L_x_20:
[----:B------:R-:W-:Y:S05]  /*0b50*/  @P1 BRA `(.L_x_17) ;  /* 0x0000000000201947 */ /* 0x000fea0003800000 */
[----:B------:R-:W0:Y:S02]  /*0b60*/  LDCU UR5, c[0x0][0x398] ;  /* 0x00007300ff0577ac */ /* 0x000e240008000800 */
[----:B0-----:R-:W-:Y:S02]  /*0b70*/  IMAD R9, R5, UR5, R7 ;  /* 0x0000000505097c24 */ /* 0x001fe4000f8e0207 */
[----:B------:R-:W-:-:S03]  /*0b80*/  IMAD R7, R7, UR5, R8 ;  /* 0x0000000507077c24 */ /* 0x000fc6000f8e0208 */
[----:B------:R-:W-:Y:S02]  /*0b90*/  LEA R9, R9, UR10, 0x3 ;  /* 0x0000000a09097c11 */ /* 0x000fe4000f8e18ff */
[----:B------:R-:W-:-:S03]  /*0ba0*/  LEA R7, R7, UR11, 0x3 ;  /* 0x0000000b07077c11 */ /* 0x000fc6000f8e18ff */
[----:B------:R-:W-:Y:S04]  /*0bb0*/  LDS.64 R10, [R9] ;  /* 0x00000000090a7984 */ /* 0x000fe80000000a00 */
[----:B------:R-:W0:Y:S02]  /*0bc0*/  LDS.64 R12, [R7] ;  /* 0x00000000070c7984 */ /* 0x000e240000000a00 */
[----:B0-----:R-:W-:-:S11]  /*0bd0*/  DFMA R16, R10, R12, R16 ;  /* 0x0000000c0a10722b */ /* 0x001fd60000000010 */
.L_x_17:
[----:B------:R-:W-:Y:S05]  /*0be0*/  BSYNC.RECONVERGENT B3 ;  /* 0x0000000000037941 */ /* 0x000fea0003800200 */
.L_x_16:
[----:B------:R-:W0:Y:S01]  /*0bf0*/  S2UR UR6, SR_CgaCtaId ;  /* 0x00000000000679c3 */ /* 0x000e220000008800 */
[----:B------:R-:W1:Y:S01]  /*0c00*/  LDCU UR14, c[0x0][0x398] ;  /* 0x00007300ff0e77ac */ /* 0x000e620008000800 */
[----:B------:R-:W-:Y:S01]  /*0c10*/  UMOV UR5, 0x400 ;  /* 0x0000040000057882 */ /* 0x000fe20000000000 */
[----:B-1----:R-:W-:Y:S01]  /*0c20*/  IMAD R7, R5, UR14, R8 ;  /* 0x0000000e05077c24 */ /* 0x002fe2000f8e0208 */
[----:B0-----:R-:W-:-:S06]  /*0c30*/  ULEA UR5, UR6, UR5, 0x18 ;  /* 0x0000000506057291 */ /* 0x001fcc000f8ec0ff */
[C---:B------:R-:W-:Y:S02]  /*0c40*/  LEA R9, R7.reuse, UR5, 0x3 ;  /* 0x0000000507097c11 */ /* 0x040fe4000f8e18ff */
[----:B------:R-:W-:-:S03]  /*0c50*/  LEA R7, R7, UR11, 0x3 ;  /* 0x0000000b07077c11 */ /* 0x000fc6000f8e18ff */
[----:B------:R-:W0:Y:S02]  /*0c60*/  LDS.64 R10, [R9] ;  /* 0x00000000090a7984 */ /* 0x000e240000000a00 */
[----:B0-----:R-:W-:-:S07]  /*0c70*/  DADD R10, R10, -R16 ;  /* 0x000000000a0a7229 */ /* 0x001fce0000000810 */
[----:B------:R0:W-:Y:S04]  /*0c80*/  STS.64 [R7], R10 ;  /* 0x0000000a07007388 */ /* 0x0001e80000000a00 */
.L_x_11:
[----:B-123--:R-:W-:Y:S05]  /*0c90*/  BSYNC.RECONVERGENT B2 ;  /* 0x0000000000027941 */ /* 0x00efea0003800200 */
.L_x_10:
[----:B------:R-:W0:Y:S01]  /*0ca0*/  LDCU UR5, c[0x0][0x398] ;  /* 0x00007300ff0577ac */ /* 0x000e220008000800 */
[----:B------:R-:W-:Y:S02]  /*0cb0*/  VIADD R8, R8, UR12 ;  /* 0x0000000c08087c36 */ /* 0x000fe40008000000 */
[----:B0-----:R-:W-:-:S05]  /*0cc0*/  IMAD.U32 R11, RZ, RZ, UR5 ;  /* 0x00000005ff0b7e24 */ /* 0x001fca000f8e00ff */
[----:B------:R-:W-:-:S13]  /*0cd0*/  ISETP.GE.AND P1, PT, R8, R11, PT ;  /* 0x0000000b0800720c */ /* 0x000fda0003f26270 */
[----:B------:R-:W-:Y:S05]  /*0ce0*/  @!P1 BRA `(.L_x_22) ;  /* 0xfffffff400f09947 */ /* 0x000fea000383ffff */
.L_x_5:
[----:B-123--:R-:W-:Y:S05]  /*0cf0*/  BSYNC.RECONVERGENT B1 ;  /* 0x0000000000017941 */ /* 0x00efea0003800200 */
.L_x_4:
[----:B------:R-:W-:Y:S01]  /*0d00*/  BAR.SYNC.DEFER_BLOCKING 0x0 ;  /* 0x0000000000007b1d */ /* 0x000fe20000010000 */
[----:B------:R-:W-:-:S05]  /*0d10*/  ISETP.GE.U32.AND P0, PT, R6, R11, PT ;  /* 0x0000000b0600720c */ /* 0x000fca0003f06070 */
[----:B------:R-:W-:Y:S08]  /*0d20*/  BSSY.RECONVERGENT B1, `(.L_x_23) ;  /* 0x00000d6000017945 */ /* 0x000ff00003800200 */
[----:B------:R-:W-:Y:S05]  /*0d30*/  @P0 BRA `(.L_x_24) ;  /* 0x0000000c00500947 */ /* 0x000fea0003800000 */
[C---:B------:R-:W-:Y:S01]  /*0d40*/  ISETP.NE.AND P0, PT, R5.reuse, RZ, PT ;  /* 0x000000ff0500720c */ /* 0x040fe20003f05270 */
[----:B------:R-:W-:Y:S02]  /*0d50*/  IMAD R0, R5, R11, R5 ;  /* 0x0000000b05007224 */ /* 0x000fe400078e0205 */
[----:B------:R-:W-:-:S03]  /*0d60*/  IMAD.MOV.U32 R26, RZ, RZ, R6 ;  /* 0x000000ffff1a7224 */ /* 0x000fc600078e0006 */
[C---:B------:R-:W-:Y:S02]  /*0d70*/  LEA R2, R0.reuse, UR11, 0x3 ;  /* 0x0000000b00027c11 */ /* 0x040fe4000f8e18ff */
[----:B------:R-:W-:-:S05]  /*0d80*/  LEA R0, R0, UR10, 0x3 ;  /* 0x0000000a00007c11 */ /* 0x000fca000f8e18ff */
[----:B------:R-:W-:Y:S05]  /*0d90*/  @P0 BRA `(.L_x_25) ;  /* 0x0000000000c40947 */ /* 0x000fea0003800000 */
[----:B------:R-:W-:-:S07]  /*0da0*/  IMAD.MOV.U32 R25, RZ, RZ, R6 ;  /* 0x000000ffff197224 */ /* 0x000fce00078e0006 */
.L_x_31:
[----:B------:R-:W-:Y:S01]  /*0db0*/  ISETP.GE.AND P0, PT, R25, RZ, PT ;  /* 0x000000ff1900720c */ /* 0x000fe20003f06270 */
[----:B------:R-:W-:-:S12]  /*0dc0*/  BSSY.RECONVERGENT B2, `(.L_x_26) ;  /* 0x0000029000027945 */ /* 0x000fd80003800200 */
[----:B-12---:R-:W-:Y:S05]  /*0dd0*/  @!P0 BRA `(.L_x_27) ;  /* 0x00000000009c8947 */ /* 0x006fea0003800000 */
[----:B------:R-:W-:-:S13]  /*0de0*/  ISETP.NE.AND P0, PT, R25, RZ, PT ;  /* 0x000000ff1900720c */ /* 0x000fda0003f05270 */
[----:B------:R-:W-:Y:S05]  /*0df0*/  @!P0 BRA `(.L_x_28) ;  /* 0x0000000000888947 */ /* 0x000fea0003800000 */
[----:B------:R-:W1:Y:S01]  /*0e00*/  LDS.64 R10, [R2] ;  /* 0x00000000020a7984 */ /* 0x000e620000000a00 */
[----:B------:R-:W2:Y:S01]  /*0e10*/  S2UR UR6, SR_CgaCtaId ;  /* 0x00000000000679c3 */ /* 0x000ea20000008800 */
[----:B------:R-:W-:Y:S01]  /*0e20*/  UMOV UR5, 0x400 ;  /* 0x0000040000057882 */ /* 0x000fe20000000000 */
[----:B------:R-:W-:Y:S01]  /*0e30*/  IMAD R26, R25, UR15, RZ ;  /* 0x0000000f191a7c24 */ /* 0x000fe2000f8e02ff */
[----:B------:R-:W-:Y:S01]  /*0e40*/  BSSY.RECONVERGENT B3, `(.L_x_29) ;  /* 0x000001a000037945 */ /* 0x000fe20003800200 */
[----:B0-----:R-:W-:Y:S01]  /*0e50*/  IMAD.MOV.U32 R8, RZ, RZ, 0x1 ;  /* 0x00000001ff087424 */ /* 0x001fe200078e00ff */
[----:B--2---:R-:W-:-:S06]  /*0e60*/  ULEA UR5, UR6, UR5, 0x18 ;  /* 0x0000000506057291 */ /* 0x004fcc000f8ec0ff */
[----:B------:R-:W-:-:S06]  /*0e70*/  LEA R12, R26, UR5, 0x3 ;  /* 0x000000051a0c7c11 */ /* 0x000fcc000f8e18ff */
[----:B------:R-:W0:Y:S01]  /*0e80*/  LDS.64 R12, [R12] ;  /* 0x000000000c0c7984 */ /* 0x000e220000000a00 */
[----:B-1----:R-:W1:Y:S02]  /*0e90*/  MUFU.RCP64H R9, R11 ;  /* 0x0000000b00097308 */ /* 0x002e640000001800 */
[----:B-1----:R-:W-:-:S08]  /*0ea0*/  DFMA R14, -R10, R8, 1 ;  /* 0x3ff000000a0e742b */ /* 0x002fd00000000108 */
[----:B------:R-:W-:-:S08]  /*0eb0*/  DFMA R14, R14, R14, R14 ;  /* 0x0000000e0e0e722b */ /* 0x000fd0000000000e */
[----:B------:R-:W-:Y:S01]  /*0ec0*/  DFMA R14, R8, R14, R8 ;  /* 0x0000000e080e722b */ /* 0x000fe20000000008 */
[----:B0-----:R-:W-:-:S07]  /*0ed0*/  FSETP.GEU.AND P1, PT, |R13|, 6.5827683646048100446e-37, PT ;  /* 0x036000000d00780b */ /* 0x001fce0003f2e200 */
[----:B------:R-:W-:-:S08]  /*0ee0*/  DFMA R8, -R10, R14, 1 ;  /* 0x3ff000000a08742b */ /* 0x000fd0000000010e */
[----:B------:R-:W-:-:S08]  /*0ef0*/  DFMA R8, R14, R8, R14 ;  /* 0x000000080e08722b */ /* 0x000fd0000000000e */
[----:B------:R-:W-:-:S08]  /*0f00*/  DMUL R14, R12, R8 ;  /* 0x000000080c0e7228 */ /* 0x000fd00000000000 */
[----:B------:R-:W-:-:S08]  /*0f10*/  DFMA R16, -R10, R14, R12 ;  /* 0x0000000e0a10722b */ /* 0x000fd0000000010c */
[----:B------:R-:W-:-:S10]  /*0f20*/  DFMA R8, R8, R16, R14 ;  /* 0x000000100808722b */ /* 0x000fd4000000000e */
[----:B------:R-:W-:-:S05]  /*0f30*/  FFMA R7, RZ, R11, R9 ;  /* 0x0000000bff077223 */ /* 0x000fca0000000009 */
[----:B------:R-:W-:-:S13]  /*0f40*/  FSETP.GT.AND P0, PT, |R7|, 1.469367938527859385e-39, PT ;  /* 0x001000000700780b */ /* 0x000fda0003f04200 */
[----:B------:R-:W-:Y:S05]  /*0f50*/  @P0 BRA P1, `(.L_x_30) ;  /* 0x0000000000200947 */ /* 0x000fea0000800000 */
[----:B------:R-:W-:Y:S01]  /*0f60*/  IMAD.MOV.U32 R7, RZ, RZ, R12 ;  /* 0x000000ffff077224 */ /* 0x000fe200078e000c */
[----:B------:R-:W-:Y:S01]  /*0f70*/  MOV R8, 0xfc0 ;  /* 0x00000fc000087802 */ /* 0x000fe20000000f00 */
[----:B------:R-:W-:Y:S02]  /*0f80*/  IMAD.MOV.U32 R16, RZ, RZ, R13 ;  /* 0x000000ffff107224 */ /* 0x000fe400078e000d */
[----:B------:R-:W-:Y:S02]  /*0f90*/  IMAD.MOV.U32 R12, RZ, RZ, R10 ;  /* 0x000000ffff0c7224 */ /* 0x000fe400078e000a */
[----:B------:R-:W-:-:S07]  /*0fa0*/  IMAD.MOV.U32 R13, RZ, RZ, R11 ;  /* 0x000000ffff0d7224 */ /* 0x000fce00078e000b */
[----:B------:R-:W-:Y:S05]  /*0fb0*/  CALL.REL.NOINC `($__internal_0_$__cuda_sm20_div_rn_f64_full) ;  /* 0x0000000c00407944 */ /* 0x000fea0003c00000 */
[----:B------:R-:W-:Y:S02]  /*0fc0*/  IMAD.MOV.U32 R8, RZ, RZ, R18 ;  /* 0x000000ffff087224 */ /* 0x000fe400078e0012 */
[----:B------:R-:W-:-:S07]  /*0fd0*/  IMAD.MOV.U32 R9, RZ, RZ, R19 ;  /* 0x000000ffff097224 */ /* 0x000fce00078e0013 */
.L_x_30:
[----:B------:R-:W-:Y:S05]  /*0fe0*/  BSYNC.RECONVERGENT B3 ;  /* 0x0000000000037941 */ /* 0x000fea0003800200 */
.L_x_29:
[----:B------:R-:W-:-:S05]  /*0ff0*/  LEA R7, R26, UR10, 0x3 ;  /* 0x0000000a1a077c11 */ /* 0x000fca000f8e18ff */
[----:B------:R1:W-:Y:S01]  /*1000*/  STS.64 [R7], R8 ;  /* 0x0000000807007388 */ /* 0x0003e20000000a00 */
[----:B------:R-:W-:Y:S05]  /*1010*/  BRA `(.L_x_27) ;  /* 0x00000000000c7947 */ /* 0x000fea0003800000 */
.L_x_28:
[----:B0-----:R-:W-:Y:S02]  /*1020*/  IMAD.MOV.U32 R8, RZ, RZ, 0x0 ;  /* 0x00000000ff087424 */ /* 0x001fe400078e00ff */
[----:B------:R-:W-:-:S05]  /*1030*/  IMAD.MOV.U32 R9, RZ, RZ, 0x3ff00000 ;  /* 0x3ff00000ff097424 */ /* 0x000fca00078e00ff */
[----:B------:R2:W-:Y:S02]  /*1040*/  STS.64 [R0], R8 ;  /* 0x0000000800007388 */ /* 0x0005e40000000a00 */
.L_x_27:
[----:B------:R-:W-:Y:S05]  /*1050*/  BSYNC.RECONVERGENT B2 ;  /* 0x0000000000027941 */ /* 0x000fea0003800200 */
.L_x_26:
[----:B------:R-:W-:Y:S02]  /*1060*/  VIADD R25, R25, UR12 ;  /* 0x0000000c19197c36 */ /* 0x000fe40008000000 */
[----:B------:R-:W-:-:S05]  /*1070*/  IMAD.U32 R11, RZ, RZ, UR15 ;  /* 0x0000000fff0b7e24 */ /* 0x000fca000f8e00ff */
[----:B------:R-:W-:-:S13]  /*1080*/  ISETP.GE.AND P0, PT, R25, R11, PT ;  /* 0x0000000b1900720c */ /* 0x000fda0003f06270 */
[----:B------:R-:W-:Y:S05]  /*1090*/  @!P0 BRA `(.L_x_31) ;  /* 0xfffffffc00448947 */ /* 0x000fea000383ffff */
[----:B------:R-:W-:Y:S05]  /*10a0*/  BRA `(.L_x_24) ;  /* 0x0000000800747947 */ /* 0x000fea0003800000 */
.L_x_25:
[----:B------:R-:W-:Y:S01]  /*10b0*/  ISETP.GE.AND P0, PT, R26, R5, PT ;  /* 0x000000051a00720c */ /* 0x000fe20003f06270 */
[----:B------:R-:W-:-:S12]  /*10c0*/  BSSY.RECONVERGENT B2, `(.L_x_32) ;  /* 0x0000096000027945 */ /* 0x000fd80003800200 */
[----:B-12---:R-:W-:Y:S05]  /*10d0*/  @!P0 BRA `(.L_x_33) ;  /* 0x0000000800508947 */ /* 0x006fea0003800000 */
[----:B------:R-:W-:-:S13]  /*10e0*/  ISETP.NE.AND P0, PT, R5, R26, PT ;  /* 0x0000001a0500720c */ /* 0x000fda0003f05270 */
[----:B0-----:R-:W-:Y:S02]  /*10f0*/  @!P0 IMAD.MOV.U32 R8, RZ, RZ, 0x0 ;  /* 0x00000000ff088424 */ /* 0x001fe400078e00ff */
[----:B------:R-:W-:-:S05]  /*1100*/  @!P0 IMAD.MOV.U32 R9, RZ, RZ, 0x3ff00000 ;  /* 0x3ff00000ff098424 */ /* 0x000fca00078e00ff */
[----:B------:R1:W-:Y:S01]  /*1110*/  @!P0 STS.64 [R0], R8 ;  /* 0x0000000800008388 */ /* 0x0003e20000000a00 */
[----:B------:R-:W-:Y:S05]  /*1120*/  @!P0 BRA `(.L_x_33) ;  /* 0x00000008003c8947 */ /* 0x000fea0003800000 */
[----:B------:R-:W-:Y:S01]  /*1130*/  ISETP.GE.U32.AND P0, PT, R5, 0x8, PT ;  /* 0x000000080500780c */ /* 0x000fe20003f06070 */
[----:B------:R-:W-:Y:S01]  /*1140*/  BSSY.RECONVERGENT B3, `(.L_x_34) ;  /* 0x000002f000037945 */ /* 0x000fe20003800200 */
[----:B------:R-:W-:Y:S01]  /*1150*/  IMAD.MOV.U32 R7, RZ, RZ, RZ ;  /* 0x000000ffff077224 */ /* 0x000fe200078e00ff */
[----:B------:R-:W-:-:S10]  /*1160*/  CS2R R10, SRZ ;  /* 0x00000000000a7805 */ /* 0x000fd4000001ff00 */
[----:B------:R-:W-:Y:S05]  /*1170*/  @!P0 BRA `(.L_x_35) ;  /* 0x0000000000ac8947 */ /* 0x000fea0003800000 */
[----:B------:R-:W-:Y:S01]  /*1180*/  BSSY.RECONVERGENT B4, `(.L_x_35) ;  /* 0x000002a000047945 */ /* 0x000fe20003800200 */
[----:B------:R-:W-:Y:S01]  /*1190*/  IMAD.MOV.U32 R22, RZ, RZ, RZ ;  /* 0x000000ffff167224 */ /* 0x000fe200078e00ff */
[----:B------:R-:W-:Y:S02]  /*11a0*/  LOP3.LUT R7, R5, 0x7ffffff8, RZ, 0xc0, !PT ;  /* 0x7ffffff805077812 */ /* 0x000fe400078ec0ff */
[----:B------:R-:W-:-:S07]  /*11b0*/  CS2R R10, SRZ ;  /* 0x00000000000a7805 */ /* 0x000fce000001ff00 */
.L_x_36:
[----:B------:R-:W0:Y:S02]  /*11c0*/  LDCU UR5, c[0x0][0x398] ;  /* 0x00007300ff0577ac */ /* 0x000e240008000800 */
[----:B0-----:R-:W-:Y:S02]  /*11d0*/  IMAD R23, R26, UR5, R22 ;  /* 0x000000051a177c24 */ /* 0x001fe4000f8e0216 */
[C---:B-1----:R-:W-:Y:S02]  /*11e0*/  IMAD R8, R22.reuse, UR5, R5 ;  /* 0x0000000516087c24 */ /* 0x042fe4000f8e0205 */
[----:B------:R-:W-:Y:S01]  /*11f0*/  VIADD R22, R22, 0x8 ;  /* 0x0000000816167836 */ /* 0x000fe20000000000 */
[----:B------:R-:W-:Y:S02]  /*1200*/  LEA R23, R23, UR10, 0x3 ;  /* 0x0000000a17177c11 */ /* 0x000fe4000f8e18ff */
[----:B------:R-:W-:Y:S02]  /*1210*/  LEA R24, R8, UR11, 0x3 ;  /* 0x0000000b08187c11 */ /* 0x000fe4000f8e18ff */
[----:B------:R-:W-:Y:S01]  /*1220*/  ISETP.NE.AND P0, PT, R22, R7, PT ;  /* 0x000000071600720c */ /* 0x000fe20003f05270 */
[----:B------:R-:W-:Y:S02]  /*1230*/  LDS.64 R18, [R23] ;  /* 0x0000000017127984 */ /* 0x000fe40000000a00 */
[----:B------:R-:W-:-:S02]  /*1240*/  VIADD R29, R24, UR4 ;  /* 0x00000004181d7c36 */ /* 0x000fc40008000000 */
[----:B------:R-:W0:Y:S02]  /*1250*/  LDS.64 R16, [R24] ;  /* 0x0000000018107984 */ /* 0x000e240000000a00 */
[----:B------:R-:W-:Y:S02]  /*1260*/  VIADD R28, R29, UR4 ;  /* 0x000000041d1c7c36 */ /* 0x000fe40008000000 */
[----:B------:R-:W-:Y:S02]  /*1270*/  LDS.64 R8, [R23+0x8] ;  /* 0x0000080017087984 */ /* 0x000fe40000000a00 */
[----:B------:R-:W-:Y:S02]  /*1280*/  VIADD R27, R28, UR4 ;  /* 0x000000041c1b7c36 */ /* 0x000fe40008000000 */
[----:B------:R1:W2:Y:S02]  /*1290*/  LDS.64 R14, [R24+UR4] ;  /* 0x00000004180e7984 */ /* 0x0002a40008000a00 */
[----:B------:R-:W-:-:S02]  /*12a0*/  VIADD R25, R27, UR4 ;  /* 0x000000041b197c36 */ /* 0x000fc40008000000 */
[----:B------:R-:W-:Y:S04]  /*12b0*/  LDS.64 R12, [R23+0x10] ;  /* 0x00001000170c7984 */ /* 0x000fe80000000a00 */
[----:B------:R-:W3:Y:S01]  /*12c0*/  LDS.64 R20, [R29+UR4] ;  /* 0x000000041d147984 */ /* 0x000ee20008000a00 */
[----:B-1----:R-:W-:Y:S01]  /*12d0*/  VIADD R24, R25, UR4 ;  /* 0x0000000419187c36 */ /* 0x002fe20008000000 */
[----:B0-----:R-:W-:Y:S02]  /*12e0*/  DFMA R10, R18, R16, R10 ;  /* 0x00000010120a722b */ /* 0x001fe4000000000a */
[----:B------:R-:W-:Y:S04]  /*12f0*/  LDS.64 R16, [R23+0x18] ;  /* 0x0000180017107984 */ /* 0x000fe80000000a00 */
[----:B------:R0:W1:Y:S02]  /*1300*/  LDS.64 R18, [R28+UR4] ;  /* 0x000000041c127984 */ /* 0x0000640008000a00 */
[----:B--2---:R-:W-:-:S02]  /*1310*/  DFMA R14, R8, R14, R10 ;  /* 0x0000000e080e722b */ /* 0x004fc4000000000a */
[----:B------:R-:W-:Y:S04]  /*1320*/  LDS.64 R8, [R23+0x20] ;  /* 0x0000200017087984 */ /* 0x000fe80000000a00 */
[----:B------:R-:W2:Y:S01]  /*1330*/  LDS.64 R10, [R27+UR4] ;  /* 0x000000041b0a7984 */ /* 0x000ea20008000a00 */
[----:B0-----:R-:W-:Y:S01]  /*1340*/  VIADD R28, R24, UR4 ;  /* 0x00000004181c7c36 */ /* 0x001fe20008000000 */
[----:B---3--:R-:W-:Y:S02]  /*1350*/  DFMA R20, R12, R20, R14 ;  /* 0x000000140c14722b */ /* 0x008fe4000000000e */
[----:B------:R-:W-:Y:S04]  /*1360*/  LDS.64 R12, [R23+0x28] ;  /* 0x00002800170c7984 */ /* 0x000fe80000000a00 */
[----:B------:R-:W0:Y:S02]  /*1370*/  LDS.64 R14, [R25+UR4] ;  /* 0x00000004190e7984 */ /* 0x000e240008000a00 */
[----:B-1----:R-:W-:-:S02]  /*1380*/  DFMA R16, R16, R18, R20 ;  /* 0x000000121010722b */ /* 0x002fc40000000014 */
[----:B------:R-:W-:Y:S04]  /*1390*/  LDS.64 R18, [R23+0x30] ;  /* 0x0000300017127984 */ /* 0x000fe80000000a00 */
[----:B------:R-:W1:Y:S02]  /*13a0*/  LDS.64 R20, [R24+UR4] ;  /* 0x0000000418147984 */ /* 0x000e640008000a00 */
[----:B--2---:R-:W-:Y:S02]  /*13b0*/  DFMA R8, R8, R10, R16 ;  /* 0x0000000a0808722b */ /* 0x004fe40000000010 */
[----:B------:R-:W-:Y:S04]  /*13c0*/  LDS.64 R16, [R23+0x38] ;  /* 0x0000380017107984 */ /* 0x000fe80000000a00 */
[----:B------:R-:W2:Y:S02]  /*13d0*/  LDS.64 R10, [R28+UR4] ;  /* 0x000000041c0a7984 */ /* 0x000ea40008000a00 */
[----:B0-----:R-:W-:-:S08]  /*13e0*/  DFMA R8, R12, R14, R8 ;  /* 0x0000000e0c08722b */ /* 0x001fd00000000008 */
[----:B-1----:R-:W-:-:S08]  /*13f0*/  DFMA R8, R18, R20, R8 ;  /* 0x000000141208722b */ /* 0x002fd00000000008 */
[----:B--2---:R-:W-:Y:S01]  /*1400*/  DFMA R10, R16, R10, R8 ;  /* 0x0000000a100a722b */ /* 0x004fe20000000008 */
[----:B------:R-:W-:Y:S10]  /*1410*/  @P0 BRA `(.L_x_36) ;  /* 0xfffffffc00680947 */ /* 0x000ff4000383ffff */
[----:B------:R-:W-:Y:S05]  /*1420*/  BSYNC.RECONVERGENT B4 ;  /* 0x0000000000047941 */ /* 0x000fea0003800200 */
.L_x_35:
[----:B------:R-:W-:Y:S05]  /*1430*/  BSYNC.RECONVERGENT B3 ;  /* 0x0000000000037941 */ /* 0x000fea0003800200 */
.L_x_34:
[----:B------:R-:W-:Y:S01]  /*1440*/  LOP3.LUT P0, RZ, R5, 0x7, RZ, 0xc0, !PT ;  /* 0x0000000705ff7812 */ /* 0x000fe2000780c0ff */
[----:B------:R-:W-:-:S12]  /*1450*/  BSSY.RECONVERGENT B3, `(.L_x_37) ;  /* 0x000003b000037945 */ /* 0x000fd80003800200 */
[----:B------:R-:W-:Y:S05]  /*1460*/  @!P0 BRA `(.L_x_38) ;  /* 0x0000000000e48947 */ /* 0x000fea0003800000 */
[----:B-1----:R-:W-:Y:S01]  /*1470*/  LOP3.LUT R9, R3, 0xffff, RZ, 0xc0, !PT ;  /* 0x0000ffff03097812 */ /* 0x002fe200078ec0ff */
[----:B------:R-:W-:Y:S03]  /*1480*/  BSSY.RECONVERGENT B4, `(.L_x_39) ;  /* 0x000001a000047945 */ /* 0x000fe60003800200 */
[C---:B------:R-:W-:Y:S02]  /*1490*/  LOP3.LUT R8, R9.reuse, 0x7, RZ, 0xc0, !PT ;  /* 0x0000000709087812 */ /* 0x040fe400078ec0ff */
[----:B------:R-:W-:-:S03]  /*14a0*/  LOP3.LUT P1, RZ, R9, 0x3, RZ, 0xc0, !PT ;  /* 0x0000000309ff7812 */ /* 0x000fc6000782c0ff */
[----:B------:R-:W-:-:S05]  /*14b0*/  VIADD R8, R8, 0xffffffff ;  /* 0xffffffff08087836 */ /* 0x000fca0000000000 */
        /* <DEDUP_REMOVED lines=22> */
.L_x_40:
[----:B------:R-:W-:Y:S05]  /*1620*/  BSYNC.RECONVERGENT B4 ;  /* 0x0000000000047941 */ /* 0x000fea0003800200 */
.L_x_39:
[----:B------:R-:W-:Y:S05]  /*1630*/  @!P1 BRA `(.L_x_38) ;  /* 0x0000000000709947 */ /* 0x000fea0003800000 */
[C---:B------:R-:W-:Y:S01]  /*1640*/  LOP3.LUT R8, R4.reuse, 0x3, RZ, 0xc0, !PT ;  /* 0x0000000304087812 */ /* 0x040fe200078ec0ff */
[----:B------:R-:W-:Y:S01]  /*1650*/  BSSY.RECONVERGENT B4, `(.L_x_41) ;  /* 0x0000011000047945 */ /* 0x000fe20003800200 */
[----:B------:R-:W-:Y:S02]  /*1660*/  LOP3.LUT R9, R4, 0x1, RZ, 0xc0, !PT ;  /* 0x0000000104097812 */ /* 0x000fe400078ec0ff */
[----:B------:R-:W-:Y:S02]  /*1670*/  ISETP.NE.AND P0, PT, R8, 0x1, PT ;  /* 0x000000010800780c */ /* 0x000fe40003f05270 */
[----:B------:R-:W-:-:S11]  /*1680*/  ISETP.NE.U32.AND P1, PT, R9, 0x1, PT ;  /* 0x000000010900780c */ /* 0x000fd60003f25070 */
[----:B------:R-:W-:Y:S05]  /*1690*/  @!P0 BRA `(.L_x_42) ;  /* 0x0000000000308947 */ /* 0x000fea0003800000 */
        /* <DEDUP_REMOVED lines=12> */
.L_x_42:
[----:B------:R-:W-:Y:S05]  /*1760*/  BSYNC.RECONVERGENT B4 ;  /* 0x0000000000047941 */ /* 0x000fea0003800200 */
.L_x_41:
[----:B------:R-:W-:Y:S05]  /*1770*/  @P1 BRA `(.L_x_38) ;  /* 0x0000000000201947 */ /* 0x000fea0003800000 */
[----:B------:R-:W0:Y:S02]  /*1780*/  LDCU UR5, c[0x0][0x398] ;  /* 0x00007300ff0577ac */ /* 0x000e240008000800 */
[----:B0-----:R-:W-:Y:S02]  /*1790*/  IMAD R8, R26, UR5, R7 ;  /* 0x000000051a087c24 */ /* 0x001fe4000f8e0207 */
[----:B------:R-:W-:-:S03]  /*17a0*/  IMAD R7, R7, UR5, R5 ;  /* 0x0000000507077c24 */ /* 0x000fc6000f8e0205 */
[----:B------:R-:W-:Y:S02]  /*17b0*/  LEA R8, R8, UR10, 0x3 ;  /* 0x0000000a08087c11 */ /* 0x000fe4000f8e18ff */
[----:B------:R-:W-:-:S04]  /*17c0*/  LEA R7, R7, UR11, 0x3 ;  /* 0x0000000b07077c11 */ /* 0x000fc8000f8e18ff */
[----:B------:R-:W-:Y:S04]  /*17d0*/  LDS.64 R8, [R8] ;  /* 0x0000000008087984 */ /* 0x000fe80000000a00 */
[----:B------:R-:W0:Y:S02]  /*17e0*/  LDS.64 R12, [R7] ;  /* 0x00000000070c7984 */ /* 0x000e240000000a00 */
[----:B0-----:R-:W-:-:S11]  /*17f0*/  DFMA R10, R8, R12, R10 ;  /* 0x0000000c080a722b */ /* 0x001fd6000000000a */
.L_x_38:
[----:B------:R-:W-:Y:S05]  /*1800*/  BSYNC.RECONVERGENT B3 ;  /* 0x0000000000037941 */ /* 0x000fea0003800200 */
.L_x_37:
[----:B------:R-:W0:Y:S01]  /*1810*/  LDS.64 R12, [R2] ;  /* 0x00000000020c7984 */ /* 0x000e220000000a00 */
[----:B------:R-:W2:Y:S01]  /*1820*/  S2UR UR6, SR_CgaCtaId ;  /* 0x00000000000679c3 */ /* 0x000ea20000008800 */
[----:B------:R-:W3:Y:S01]  /*1830*/  LDCU UR14, c[0x0][0x398] ;  /* 0x00007300ff0e77ac */ /* 0x000ee20008000800 */
[----:B------:R-:W-:Y:S01]  /*1840*/  IMAD.MOV.U32 R14, RZ, RZ, 0x1 ;  /* 0x00000001ff0e7424 */ /* 0x000fe200078e00ff */
[----:B------:R-:W-:Y:S01]  /*1850*/  BSSY.RECONVERGENT B3, `(.L_x_43) ;  /* 0x000001a000037945 */ /* 0x000fe20003800200 */
[----:B------:R-:W-:Y:S01]  /*1860*/  UMOV UR5, 0x400 ;  /* 0x0000040000057882 */ /* 0x000fe20000000000 */
[----:B---3--:R-:W-:Y:S01]  /*1870*/  IMAD R25, R26, UR14, R5 ;  /* 0x0000000e1a197c24 */ /* 0x008fe2000f8e0205 */
[----:B--2---:R-:W-:-:S06]  /*1880*/  ULEA UR5, UR6, UR5, 0x18 ;  /* 0x0000000506057291 */ /* 0x004fcc000f8ec0ff */
[----:B------:R-:W-:-:S05]  /*1890*/  LEA R7, R25, UR5, 0x3 ;  /* 0x0000000519077c11 */ /* 0x000fca000f8e18ff */
[----:B-1----:R-:W1:Y:S01]  /*18a0*/  LDS.64 R8, [R7] ;  /* 0x0000000007087984 */ /* 0x002e620000000a00 */
[----:B0-----:R-:W0:Y:S02]  /*18b0*/  MUFU.RCP64H R15, R13 ;  /* 0x0000000d000f7308 */ /* 0x001e240000001800 */
[----:B0-----:R-:W-:-:S08]  /*18c0*/  DFMA R16, -R12, R14, 1 ;  /* 0x3ff000000c10742b */ /* 0x001fd0000000010e */
[----:B------:R-:W-:-:S08]  /*18d0*/  DFMA R16, R16, R16, R16 ;  /* 0x000000101010722b */ /* 0x000fd00000000010 */
[----:B------:R-:W-:Y:S02]  /*18e0*/  DFMA R16, R14, R16, R14 ;  /* 0x000000100e10722b */ /* 0x000fe4000000000e */
[----:B-1----:R-:W-:-:S06]  /*18f0*/  DADD R10, R8, -R10 ;  /* 0x00000000080a7229 */ /* 0x002fcc000000080a */
[----:B------:R-:W-:-:S04]  /*1900*/  DFMA R14, -R12, R16, 1 ;  /* 0x3ff000000c0e742b */ /* 0x000fc80000000110 */
[----:B------:R-:W-:-:S04]  /*1910*/  FSETP.GEU.AND P1, PT, |R11|, 6.5827683646048100446e-37, PT ;  /* 0x036000000b00780b */ /* 0x000fc80003f2e200 */
        /* <DEDUP_REMOVED lines=9> */
[----:B------:R-:W-:-:S07]  /*19b0*/  IMAD.MOV.U32 R16, RZ, RZ, R11 ;  /* 0x000000ffff107224 */ /* 0x000fce00078e000b */
[----:B------:R-:W-:Y:S05]  /*19c0*/  CALL.REL.NOINC `($__internal_0_$__cuda_sm20_div_rn_f64_full) ;  /* 0x0000000000bc7944 */ /* 0x000fea0003c00000 */
[----:B------:R-:W-:Y:S02]  /*19d0*/  IMAD.MOV.U32 R8, RZ, RZ, R18 ;  /* 0x000000ffff087224 */ /* 0x000fe400078e0012 */
[----:B------:R-:W-:-:S07]  /*19e0*/  IMAD.MOV.U32 R9, RZ, RZ, R19 ;  /* 0x000000ffff097224 */ /* 0x000fce00078e0013 */
.L_x_44:
[----:B------:R-:W-:Y:S05]  /*19f0*/  BSYNC.RECONVERGENT B3 ;  /* 0x0000000000037941 */ /* 0x000fea0003800200 */
.L_x_43:
[----:B------:R-:W-:-:S05]  /*1a00*/  LEA R25, R25, UR10, 0x3 ;  /* 0x0000000a19197c11 */ /* 0x000fca000f8e18ff */
[----:B------:R2:W-:Y:S02]  /*1a10*/  STS.64 [R25], R8 ;  /* 0x0000000819007388 */ /* 0x0005e40000000a00 */
.L_x_33:
[----:B------:R-:W-:Y:S05]  /*1a20*/  BSYNC.RECONVERGENT B2 ;  /* 0x0000000000027941 */ /* 0x000fea0003800200 */
.L_x_32:
[----:B------:R-:W3:Y:S01]  /*1a30*/  LDCU UR5, c[0x0][0x398] ;  /* 0x00007300ff0577ac */ /* 0x000ee20008000800 */
[----:B------:R-:W-:Y:S02]  /*1a40*/  VIADD R26, R26, UR12 ;  /* 0x0000000c1a1a7c36 */ /* 0x000fe40008000000 */
[----:B---3--:R-:W-:-:S05]  /*1a50*/  IMAD.U32 R11, RZ, RZ, UR5 ;  /* 0x00000005ff0b7e24 */ /* 0x008fca000f8e00ff */
[----:B------:R-:W-:-:S13]  /*1a60*/  ISETP.GE.AND P0, PT, R26, R11, PT ;  /* 0x0000000b1a00720c */ /* 0x000fda0003f06270 */
[----:B------:R-:W-:Y:S05]  /*1a70*/  @!P0 BRA `(.L_x_25) ;  /* 0xfffffff4008c8947 */ /* 0x000fea000383ffff */
.L_x_24:
[----:B------:R-:W-:Y:S05]  /*1a80*/  BSYNC.RECONVERGENT B1 ;  /* 0x0000000000017941 */ /* 0x000fea0003800200 */
.L_x_23:
[----:B------:R-:W-:Y:S01]  /*1a90*/  VIADD R5, R5, 0x1 ;  /* 0x0000000105057836 */ /* 0x000fe20000000000 */
[----:B------:R-:W-:Y:S01]  /*1aa0*/  BAR.SYNC.DEFER_BLOCKING 0x0 ;  /* 0x0000000000007b1d */ /* 0x000fe20000010000 */
[----:B------:R-:W-:Y:S02]  /*1ab0*/  VIADD R3, R3, 0x1 ;  /* 0x0000000103037836 */ /* 0x000fe40000000000 */
[----:B------:R-:W-:Y:S01]  /*1ac0*/  VIADD R4, R4, 0x1 ;  /* 0x0000000104047836 */ /* 0x000fe20000000000 */
[----:B------:R-:W-:-:S13]  /*1ad0*/  ISETP.NE.AND P0, PT, R5, R11, PT ;  /* 0x0000000b0500720c */ /* 0x000fda0003f05270 */
[----:B------:R-:W-:Y:S05]  /*1ae0*/  @P0 BRA `(.L_x_45) ;  /* 0xffffffe400f80947 */ /* 0x000fea000383ffff */
[----:B------:R-:W-:Y:S05]  /*1af0*/  BSYNC.RECONVERGENT B0 ;  /* 0x0000000000007941 */ /* 0x000fea0003800200 */
.L_x_3:
[----:B------:R-:W-:Y:S01]  /*1b00*/  ISETP.GE.U32.AND P0, PT, R6, UR7, PT ;  /* 0x0000000706007c0c */ /* 0x000fe2000bf06070 */
[----:B------:R-:W-:-:S12]  /*1b10*/  BSSY.RECONVERGENT B0, `(.L_x_46) ;  /* 0x0000018000007945 */ /* 0x000fd80003800200 */
[----:B------:R-:W-:Y:S05]  /*1b20*/  @P0 BRA `(.L_x_47) ;  /* 0x0000000000580947 */ /* 0x000fea0003800000 */
[----:B0-----:R-:W0:Y:S01]  /*1b30*/  S2R R11, SR_CgaCtaId ;  /* 0x00000000000b7919 */ /* 0x001e220000008800 */
[----:B-1----:R-:W1:Y:S01]  /*1b40*/  LDC R7, c[0x0][0x360] ;  /* 0x0000d800ff077b82 */ /* 0x002e620000000800 */
[----:B--2---:R-:W-:-:S07]  /*1b50*/  MOV R0, 0x400 ;  /* 0x0000040000007802 */ /* 0x004fce0000000f00 */
[----:B------:R-:W2:Y:S08]  /*1b60*/  LDC.64 R2, c[0x0][0x390] ;  /* 0x0000e400ff027b82 */ /* 0x000eb00000000a00 */
[----:B------:R-:W3:Y:S08]  /*1b70*/  LDC.64 R4, c[0x0][0x380] ;  /* 0x0000e000ff047b82 */ /* 0x000ef00000000a00 */
[----:B------:R-:W4:Y:S01]  /*1b80*/  LDC.64 R8, c[0x0][0x388] ;  /* 0x0000e200ff087b82 */ /* 0x000f220000000a00 */
[----:B0-----:R-:W-:-:S07]  /*1b90*/  LEA R23, R11, R0, 0x18 ;  /* 0x000000000b177211 */ /* 0x001fce00078ec0ff */
.L_x_48:
[C---:B0-----:R-:W-:Y:S01]  /*1ba0*/  IMAD R10, R6.reuse, 0x8, R23 ;  /* 0x00000008060a7824 */ /* 0x041fe200078e0217 */
[C---:B------:R-:W-:Y:S01]  /*1bb0*/  LEA R14, R6.reuse, UR10, 0x3 ;  /* 0x0000000a060e7c11 */ /* 0x040fe2000f8e18ff */
[C---:B---3--:R-:W-:Y:S01]  /*1bc0*/  IMAD.WIDE R12, R6.reuse, 0x8, R4 ;  /* 0x00000008060c7825 */ /* 0x048fe200078e0204 */
[----:B------:R-:W-:-:S03]  /*1bd0*/  LEA R18, R6, UR11, 0x3 ;  /* 0x0000000b06127c11 */ /* 0x000fc6000f8e18ff */
[----:B------:R-:W0:Y:S01]  /*1be0*/  LDS.64 R10, [R10] ;  /* 0x000000000a0a7984 */ /* 0x000e220000000a00 */
[----:B----4-:R-:W-:-:S03]  /*1bf0*/  IMAD.WIDE R16, R6, 0x8, R8 ;  /* 0x0000000806107825 */ /* 0x010fc600078e0208 */
[----:B------:R-:W3:Y:S01]  /*1c00*/  LDS.64 R14, [R14] ;  /* 0x000000000e0e7984 */ /* 0x000ee20000000a00 */
[----:B--2---:R-:W-:-:S03]  /*1c10*/  IMAD.WIDE R20, R6, 0x8, R2 ;  /* 0x0000000806147825 */ /* 0x004fc600078e0202 */
[----:B------:R-:W2:Y:S01]  /*1c20*/  LDS.64 R18, [R18] ;  /* 0x0000000012127984 */ /* 0x000ea20000000a00 */
[----:B-1----:R-:W-:-:S05]  /*1c30*/  IMAD.IADD R6, R7, 0x1, R6 ;  /* 0x0000000107067824 */ /* 0x002fca00078e0206 */
[----:B------:R-:W-:Y:S01]  /*1c40*/  ISETP.GE.AND P0, PT, R6, UR7, PT ;  /* 0x0000000706007c0c */ /* 0x000fe2000bf06270 */
[----:B0-----:R0:W-:Y:S04]  /*1c50*/  STG.E.64 desc[UR8][R12.64], R10 ;  /* 0x0000000a0c007986 */ /* 0x0011e8000c101b08 */
[----:B---3--:R0:W-:Y:S04]  /*1c60*/  STG.E.64 desc[UR8][R16.64], R14 ;  /* 0x0000000e10007986 */ /* 0x0081e8000c101b08 */
[----:B--2---:R0:W-:Y:S04]  /*1c70*/  STG.E.64 desc[UR8][R20.64], R18 ;  /* 0x0000001214007986 */ /* 0x0041e8000c101b08 */
[----:B------:R-:W-:Y:S05]  /*1c80*/  @!P0 BRA `(.L_x_48) ;  /* 0xfffffffc00c48947 */ /* 0x000fea000383ffff */
.L_x_47:
[----:B------:R-:W-:Y:S05]  /*1c90*/  BSYNC.RECONVERGENT B0 ;  /* 0x0000000000007941 */ /* 0x000fea0003800200 */
.L_x_46:
[----:B------:R-:W-:Y:S06]  /*1ca0*/  BAR.SYNC.DEFER_BLOCKING 0x0 ;  /* 0x0000000000007b1d */ /* 0x000fec0000010000 */
[----:B------:R-:W-:Y:S05]  /*1cb0*/  EXIT ;  /* 0x000000000000794d */ /* 0x000fea0003800000 */
        .weak           $__internal_0_$__cuda_sm20_div_rn_f64_full
        .type           $__internal_0_$__cuda_sm20_div_rn_f64_full,@function
        .size           $__internal_0_$__cuda_sm20_div_rn_f64_full,(.L_x_55 - $__internal_0_$__cuda_sm20_div_rn_f64_full)
$__internal_0_$__cuda_sm20_div_rn_f64_full:
[C---:B------:R-:W-:Y:S01]  /*1cc0*/  FSETP.GEU.AND P0, PT, |R13|.reuse, 1.469367938527859385e-39, PT ;  /* 0x001000000d00780b */ /* 0x040fe20003f0e200 */
[----:B------:R-:W-:Y:S01]  /*1cd0*/  IMAD.MOV.U32 R11, RZ, RZ, R16 ;  /* 0x000000ffff0b7224 */ /* 0x000fe200078e0010 */
[C---:B------:R-:W-:Y:S01]  /*1ce0*/  LOP3.LUT R14, R13.reuse, 0x800fffff, RZ, 0xc0, !PT ;  /* 0x800fffff0d0e7812 */ /* 0x040fe200078ec0ff */
[----:B------:R-:W-:Y:S01]  /*1cf0*/  IMAD.MOV.U32 R16, RZ, RZ, 0x1 ;  /* 0x00000001ff107424 */ /* 0x000fe200078e00ff */
[----:B------:R-:W-:Y:S01]  /*1d00*/  LOP3.LUT R24, R13, 0x7ff00000, RZ, 0xc0, !PT ;  /* 0x7ff000000d187812 */ /* 0x000fe200078ec0ff */
[----:B------:R-:W-:Y:S01]  /*1d10*/  IMAD.MOV.U32 R10, RZ, RZ, R7 ;  /* 0x000000ffff0a7224 */ /* 0x000fe200078e0007 */
[----:B------:R-:W-:Y:S01]  /*1d20*/  LOP3.LUT R15, R14, 0x3ff00000, RZ, 0xfc, !PT ;  /* 0x3ff000000e0f7812 */ /* 0x000fe200078efcff */
[----:B------:R-:W-:Y:S01]  /*1d30*/  IMAD.MOV.U32 R14, RZ, RZ, R12 ;  /* 0x000000ffff0e7224 */ /* 0x000fe200078e000c */
[C---:B------:R-:W-:Y:S01]  /*1d40*/  FSETP.GEU.AND P2, PT, |R11|.reuse, 1.469367938527859385e-39, PT ;  /* 0x001000000b00780b */ /* 0x040fe20003f4e200 */
[----:B------:R-:W-:Y:S01]  /*1d50*/  IMAD.MOV.U32 R9, RZ, RZ, 0x1ca00000 ;  /* 0x1ca00000ff097424 */ /* 0x000fe200078e00ff */
[----:B------:R-:W-:Y:S01]  /*1d60*/  LOP3.LUT R7, R11, 0x7ff00000, RZ, 0xc0, !PT ;  /* 0x7ff000000b077812 */ /* 0x000fe200078ec0ff */
[----:B------:R-:W-:Y:S02]  /*1d70*/  BSSY.RECONVERGENT B4, `(.L_x_49) ;  /* 0x000004e000047945 */ /* 0x000fe40003800200 */
[----:B------:R-:W-:Y:S01]  /*1d80*/  @!P0 DMUL R14, R12, 8.98846567431157953865e+307 ;  /* 0x7fe000000c0e8828 */ /* 0x000fe20000000000 */
[----:B------:R-:W-:-:S05]  /*1d90*/  ISETP.GE.U32.AND P1, PT, R7, R24, PT ;  /* 0x000000180700720c */ /* 0x000fca0003f26070 */
[----:B------:R-:W0:Y:S02]  /*1da0*/  MUFU.RCP64H R17, R15 ;  /* 0x0000000f00117308 */ /* 0x000e240000001800 */
[----:B------:R-:W-:Y:S02]  /*1db0*/  @!P2 LOP3.LUT R18, R13, 0x7ff00000, RZ, 0xc0, !PT ;  /* 0x7ff000000d12a812 */ /* 0x000fe400078ec0ff */
[----:B------:R-:W-:Y:S02]  /*1dc0*/  @!P0 LOP3.LUT R24, R15, 0x7ff00000, RZ, 0xc0, !PT ;  /* 0x7ff000000f188812 */ /* 0x000fe400078ec0ff */
[----:B------:R-:W-:-:S04]  /*1dd0*/  @!P2 ISETP.GE.U32.AND P3, PT, R7, R18, PT ;  /* 0x000000120700a20c */ /* 0x000fc80003f66070 */
[----:B------:R-:W-:-:S04]  /*1de0*/  @!P2 SEL R19, R9, 0x63400000, !P3 ;  /* 0x634000000913a807 */ /* 0x000fc80005800000 */
[----:B------:R-:W-:Y:S01]  /*1df0*/  @!P2 LOP3.LUT R22, R19, 0x80000000, R11, 0xf8, !PT ;  /* 0x800000001316a812 */ /* 0x000fe200078ef80b */
[----:B0-----:R-:W-:-:S03]  /*1e00*/  DFMA R20, R16, -R14, 1 ;  /* 0x3ff000001014742b */ /* 0x001fc6000000080e */
[----:B------:R-:W-:Y:S01]  /*1e10*/  @!P2 LOP3.LUT R23, R22, 0x100000, RZ, 0xfc, !PT ;  /* 0x001000001617a812 */ /* 0x000fe200078efcff */
[----:B------:R-:W-:-:S04]  /*1e20*/  @!P2 IMAD.MOV.U32 R22, RZ, RZ, RZ ;  /* 0x000000ffff16a224 */ /* 0x000fc800078e00ff */
[----:B------:R-:W-:-:S08]  /*1e30*/  DFMA R20, R20, R20, R20 ;  /* 0x000000141414722b */ /* 0x000fd00000000014 */
[----:B------:R-:W-:Y:S01]  /*1e40*/  DFMA R20, R16, R20, R16 ;  /* 0x000000141014722b */ /* 0x000fe20000000010 */
[----:B------:R-:W-:Y:S01]  /*1e50*/  SEL R17, R9, 0x63400000, !P1 ;  /* 0x6340000009117807 */ /* 0x000fe20004800000 */
[----:B------:R-:W-:-:S03]  /*1e60*/  IMAD.MOV.U32 R16, RZ, RZ, R10 ;  /* 0x000000ffff107224 */ /* 0x000fc600078e000a */
[----:B------:R-:W-:-:S03]  /*1e70*/  LOP3.LUT R17, R17, 0x800fffff, R11, 0xf8, !PT ;  /* 0x800fffff11117812 */ /* 0x000fc600078ef80b */
[----:B------:R-:W-:-:S03]  /*1e80*/  DFMA R18, R20, -R14, 1 ;  /* 0x3ff000001412742b */ /* 0x000fc6000000080e */
[----:B------:R-:W-:-:S05]  /*1e90*/  @!P2 DFMA R16, R16, 2, -R22 ;  /* 0x400000001010a82b */ /* 0x000fca0000000816 */
[----:B------:R-:W-:-:S08]  /*1ea0*/  DFMA R18, R20, R18, R20 ;  /* 0x000000121412722b */ /* 0x000fd00000000014 */
[----:B------:R-:W-:-:S08]  /*1eb0*/  DMUL R20, R18, R16 ;  /* 0x0000001012147228 */ /* 0x000fd00000000000 */
[----:B------:R-:W-:-:S08]  /*1ec0*/  DFMA R22, R20, -R14, R16 ;  /* 0x8000000e1416722b */ /* 0x000fd00000000010 */
[----:B------:R-:W-:Y:S01]  /*1ed0*/  DFMA R22, R18, R22, R20 ;  /* 0x000000161216722b */ /* 0x000fe20000000014 */
[----:B------:R-:W-:Y:S01]  /*1ee0*/  IMAD.MOV.U32 R20, RZ, RZ, R7 ;  /* 0x000000ffff147224 */ /* 0x000fe200078e0007 */
[----:B------:R-:W-:Y:S01]  /*1ef0*/  @!P2 LOP3.LUT R20, R17, 0x7ff00000, RZ, 0xc0, !PT ;  /* 0x7ff000001114a812 */ /* 0x000fe200078ec0ff */
[----:B------:R-:W-:-:S04]  /*1f00*/  VIADD R19, R24, 0xffffffff ;  /* 0xffffffff18137836 */ /* 0x000fc80000000000 */
[----:B------:R-:W-:-:S05]  /*1f10*/  VIADD R18, R20, 0xffffffff ;  /* 0xffffffff14127836 */ /* 0x000fca0000000000 */
[----:B------:R-:W-:-:S04]  /*1f20*/  ISETP.GT.U32.AND P0, PT, R18, 0x7feffffe, PT ;  /* 0x7feffffe1200780c */ /* 0x000fc80003f04070 */
[----:B------:R-:W-:-:S13]  /*1f30*/  ISETP.GT.U32.OR P0, PT, R19, 0x7feffffe, P0 ;  /* 0x7feffffe1300780c */ /* 0x000fda0000704470 */
[----:B------:R-:W-:Y:S05]  /*1f40*/  @P0 BRA `(.L_x_50) ;  /* 0x00000000006c0947 */ /* 0x000fea0003800000 */
[----:B------:R-:W-:-:S04]  /*1f50*/  LOP3.LUT R18, R13, 0x7ff00000, RZ, 0xc0, !PT ;  /* 0x7ff000000d127812 */ /* 0x000fc800078ec0ff */
[CC--:B------:R-:W-:Y:S02]  /*1f60*/  VIADDMNMX R10, R7.reuse, -R18.reuse, 0xb9600000, !PT ;  /* 0xb9600000070a7446 */ /* 0x0c0fe40007800912 */
[----:B------:R-:W-:Y:S02]  /*1f70*/  ISETP.GE.U32.AND P0, PT, R7, R18, PT ;  /* 0x000000120700720c */ /* 0x000fe40003f06070 */
[----:B------:R-:W-:Y:S02]  /*1f80*/  VIMNMX R7, PT, PT, R10, 0x46a00000, PT ;  /* 0x46a000000a077848 */ /* 0x000fe40003fe0100 */
[----:B------:R-:W-:-:S05]  /*1f90*/  SEL R10, R9, 0x63400000, !P0 ;  /* 0x63400000090a7807 */ /* 0x000fca0004000000 */
[----:B------:R-:W-:Y:S02]  /*1fa0*/  IMAD.IADD R7, R7, 0x1, -R10 ;  /* 0x0000000107077824 */ /* 0x000fe400078e0a0a */
[----:B------:R-:W-:Y:S02]  /*1fb0*/  IMAD.MOV.U32 R10, RZ, RZ, RZ ;  /* 0x000000ffff0a7224 */ /* 0x000fe400078e00ff */
[----:B------:R-:W-:-:S06]  /*1fc0*/  VIADD R11, R7, 0x7fe00000 ;  /* 0x7fe00000070b7836 */ /* 0x000fcc0000000000 */
[----:B------:R-:W-:-:S10]  /*1fd0*/  DMUL R18, R22, R10 ;  /* 0x0000000a16127228 */ /* 0x000fd40000000000 */
[----:B------:R-:W-:-:S13]  /*1fe0*/  FSETP.GTU.AND P0, PT, |R19|, 1.469367938527859385e-39, PT ;  /* 0x001000001300780b */ /* 0x000fda0003f0c200 */
[----:B------:R-:W-:Y:S05]  /*1ff0*/  @P0 BRA `(.L_x_51) ;  /* 0x0000000000940947 */ /* 0x000fea0003800000 */
[----:B------:R-:W-:Y:S01]  /*2000*/  DFMA R14, R22, -R14, R16 ;  /* 0x8000000e160e722b */ /* 0x000fe20000000010 */
[----:B------:R-:W-:-:S09]  /*2010*/  IMAD.MOV.U32 R12, RZ, RZ, RZ ;  /* 0x000000ffff0c7224 */ /* 0x000fd200078e00ff */
[C---:B------:R-:W-:Y:S02]  /*2020*/  FSETP.NEU.AND P0, PT, R15.reuse, RZ, PT ;  /* 0x000000ff0f00720b */ /* 0x040fe40003f0d000 */
[----:B------:R-:W-:-:S04]  /*2030*/  LOP3.LUT R9, R15, 0x80000000, R13, 0x48, !PT ;  /* 0x800000000f097812 */ /* 0x000fc800078e480d */
[----:B------:R-:W-:-:S07]  /*2040*/  LOP3.LUT R13, R9, R11, RZ, 0xfc, !PT ;  /* 0x0000000b090d7212 */ /* 0x000fce00078efcff */
[----:B------:R-:W-:Y:S05]  /*2050*/  @!P0 BRA `(.L_x_51) ;  /* 0x00000000007c8947 */ /* 0x000fea0003800000 */
[----:B------:R-:W-:Y:S01]  /*2060*/  IMAD.MOV R11, RZ, RZ, -R7 ;  /* 0x000000ffff0b7224 */ /* 0x000fe200078e0a07 */
[----:B------:R-:W-:Y:S01]  /*2070*/  DMUL.RP R12, R22, R12 ;  /* 0x0000000c160c7228 */ /* 0x000fe20000008000 */
[----:B------:R-:W-:Y:S01]  /*2080*/  IMAD.MOV.U32 R10, RZ, RZ, RZ ;  /* 0x000000ffff0a7224 */ /* 0x000fe200078e00ff */
[----:B------:R-:W-:-:S05]  /*2090*/  IADD3 R7, PT, PT, -R7, -0x43300000, RZ ;  /* 0xbcd0000007077810 */ /* 0x000fca0007ffe1ff */
[----:B------:R-:W-:-:S03]  /*20a0*/  DFMA R10, R18, -R10, R22 ;  /* 0x8000000a120a722b */ /* 0x000fc60000000016 */
[----:B------:R-:W-:-:S07]  /*20b0*/  LOP3.LUT R9, R13, R9, RZ, 0x3c, !PT ;  /* 0x000000090d097212 */ /* 0x000fce00078e3cff */
[----:B------:R-:W-:-:S04]  /*20c0*/  FSETP.NEU.AND P0, PT, |R11|, R7, PT ;  /* 0x000000070b00720b */ /* 0x000fc80003f0d200 */
[----:B------:R-:W-:Y:S02]  /*20d0*/  FSEL R18, R12, R18, !P0 ;  /* 0x000000120c127208 */ /* 0x000fe40004000000 */
[----:B------:R-:W-:Y:S01]  /*20e0*/  FSEL R19, R9, R19, !P0 ;  /* 0x0000001309137208 */ /* 0x000fe20004000000 */
[----:B------:R-:W-:Y:S06]  /*20f0*/  BRA `(.L_x_51) ;  /* 0x0000000000547947 */ /* 0x000fec0003800000 */
.L_x_50:
[----:B------:R-:W-:-:S14]  /*2100*/  DSETP.NAN.AND P0, PT, R10, R10, PT ;  /* 0x0000000a0a00722a */ /* 0x000fdc0003f08000 */
[----:B------:R-:W-:Y:S05]  /*2110*/  @P0 BRA `(.L_x_52) ;  /* 0x0000000000440947 */ /* 0x000fea0003800000 */
[----:B------:R-:W-:-:S14]  /*2120*/  DSETP.NAN.AND P0, PT, R12, R12, PT ;  /* 0x0000000c0c00722a */ /* 0x000fdc0003f08000 */
[----:B------:R-:W-:Y:S05]  /*2130*/  @P0 BRA `(.L_x_53) ;  /* 0x0000000000300947 */ /* 0x000fea0003800000 */
[----:B------:R-:W-:Y:S01]  /*2140*/  ISETP.NE.AND P0, PT, R20, R24, PT ;  /* 0x000000181400720c */ /* 0x000fe20003f05270 */
[----:B------:R-:W-:Y:S02]  /*2150*/  IMAD.MOV.U32 R18, RZ, RZ, 0x0 ;  /* 0x00000000ff127424 */ /* 0x000fe400078e00ff */
[----:B------:R-:W-:-:S10]  /*2160*/  IMAD.MOV.U32 R19, RZ, RZ, -0x80000 ;  /* 0xfff80000ff137424 */ /* 0x000fd400078e00ff */
[----:B------:R-:W-:Y:S05]  /*2170*/  @!P0 BRA `(.L_x_51) ;  /* 0x0000000000348947 */ /* 0x000fea0003800000 */
[----:B------:R-:W-:Y:S02]  /*2180*/  ISETP.NE.AND P0, PT, R20, 0x7ff00000, PT ;  /* 0x7ff000001400780c */ /* 0x000fe40003f05270 */
[----:B------:R-:W-:Y:S02]  /*2190*/  LOP3.LUT R19, R11, 0x80000000, R13, 0x48, !PT ;  /* 0x800000000b137812 */ /* 0x000fe400078e480d */
[----:B------:R-:W-:-:S13]  /*21a0*/  ISETP.EQ.OR P0, PT, R24, RZ, !P0 ;  /* 0x000000ff1800720c */ /* 0x000fda0004702670 */
[----:B------:R-:W-:Y:S01]  /*21b0*/  @P0 LOP3.LUT R7, R19, 0x7ff00000, RZ, 0xfc, !PT ;  /* 0x7ff0000013070812 */ /* 0x000fe200078efcff */
[----:B------:R-:W-:Y:S02]  /*21c0*/  @!P0 IMAD.MOV.U32 R18, RZ, RZ, RZ ;  /* 0x000000ffff128224 */ /* 0x000fe400078e00ff */
[----:B------:R-:W-:Y:S02]  /*21d0*/  @P0 IMAD.MOV.U32 R18, RZ, RZ, RZ ;  /* 0x000000ffff120224 */ /* 0x000fe400078e00ff */
[----:B------:R-:W-:Y:S01]  /*21e0*/  @P0 IMAD.MOV.U32 R19, RZ, RZ, R7 ;  /* 0x000000ffff130224 */ /* 0x000fe200078e0007 */
[----:B------:R-:W-:Y:S06]  /*21f0*/  BRA `(.L_x_51) ;  /* 0x0000000000147947 */ /* 0x000fec0003800000 */
.L_x_53:
[----:B------:R-:W-:Y:S01]  /*2200*/  LOP3.LUT R19, R13, 0x80000, RZ, 0xfc, !PT ;  /* 0x000800000d137812 */ /* 0x000fe200078efcff */
[----:B------:R-:W-:Y:S01]  /*2210*/  IMAD.MOV.U32 R18, RZ, RZ, R12 ;  /* 0x000000ffff127224 */ /* 0x000fe200078e000c */
[----:B------:R-:W-:Y:S06]  /*2220*/  BRA `(.L_x_51) ;  /* 0x0000000000087947 */ /* 0x000fec0003800000 */
.L_x_52:
[----:B------:R-:W-:Y:S01]  /*2230*/  LOP3.LUT R19, R11, 0x80000, RZ, 0xfc, !PT ;  /* 0x000800000b137812 */ /* 0x000fe200078efcff */
[----:B------:R-:W-:-:S07]  /*2240*/  IMAD.MOV.U32 R18, RZ, RZ, R10 ;  /* 0x000000ffff127224 */ /* 0x000fce00078e000a */
.L_x_51:
[----:B------:R-:W-:Y:S05]  /*2250*/  BSYNC.RECONVERGENT B4 ;  /* 0x0000000000047941 */ /* 0x000fea0003800200 */
.L_x_49:
[----:B------:R-:W-:-:S04]  /*2260*/  IMAD.MOV.U32 R9, RZ, RZ, 0x0 ;  /* 0x00000000ff097424 */ /* 0x000fc800078e00ff */
[----:B------:R-:W-:Y:S05]  /*2270*/  RET.REL.NODEC R8 `(_Z9lu_decompPdS_S_i) ;  /* 0xffffffdc08607950 */ /* 0x000fea0003c3ffff */
.L_x_54:
[----:B------:R-:W-:-:S00]  /*2280*/  BRA `(.L_x_54) ;  /* 0xfffffffc00fc7947 */ /* 0x000fc0000383ffff */
[----:B------:R-:W-:-:S00]  /*2290*/  NOP ;  /* 0x0000000000007918 */ /* 0x000fc00000000000 */
        /* <DEDUP_REMOVED lines=14> */
.L_x_55:


//--------------------- .nv.shared._Z9lu_decompPdS_S_i --------------------------
	.section	.nv.shared._Z9lu_decompPdS_S_i,"aw",@nobits
	.sectionflags	@""
	.align	16
	.zero		1024


//--------------------- .nv.shared.reserved.0     --------------------------
	.section	.nv.shared.reserved.0,"aw",@nobits
	.weak		__nv_reservedSMEM_offset_0_alias
	.size		__nv_reservedSMEM_offset_0_alias, 0, 64
	.other		__nv_reservedSMEM_offset_0_alias,@"STO_CUDA_RESERVED_SHARED STV_DEFAULT"
__nv_reservedSMEM_offset_0_alias:
	.zero		0
	.zero		64


//--------------------- .nv.constant0._Z9lu_decompPdS_S_i --------------------------
	.section	.nv.constant0._Z9lu_decompPdS_S_i,"a",@progbits
	.sectionflags	@""
	.align	4
.nv.constant0._Z9lu_decompPdS_S_i:
	.zero		924


//--------------------- SYMBOLS --------------------------

	.type		.nv.reservedSmem.offset0,@object
	.size		.nv.reservedSmem.offset0,0x4
	.type		.nv.reservedSmem.cap,@object
	.size		.nv.reservedSmem.cap,0x4
